	.target	sm_90a

	.elftype	@"ET_EXEC"


//--------------------- .note.nv.tkinfo           --------------------------
	.section	.note.nv.tkinfo,"",@"SHT_NOTE"
	.sectionflags	@"SHF_NOTE_NV_TKINFO"
	.tkinfo
        /*0018*/ 	.word	0x00000002
        /*0030*/ 	.string	""
        /*0030*/ 	.string	"ptxas"
        /*0030*/ 	.string	"Cuda compilation tools, release 13.0, V13.0.88"
        /*0030*/ 	.string	"Build cuda_13.0.r13.0/compiler.36424714_0"
        /*0030*/ 	.string	"-arch sm_90a -m 64 "



//--------------------- .note.nv.cuinfo           --------------------------
	.section	.note.nv.cuinfo,"",@"SHT_NOTE"
	.sectionflags	@"SHF_NOTE_NV_CUINFO"
        /*0018*/ 	.short	0x0002
        /*001a*/ 	.short	0x005a
        /*001c*/ 	.short	0x0082
	.zero		2


//--------------------- .nv.info                  --------------------------
	.section	.nv.info,"",@"SHT_CUDA_INFO"
	.align	4


	//----- nvinfo : EIATTR_REGCOUNT
	.align		4
        /*0000*/ 	.byte	0x04, 0x2f
        /*0002*/ 	.short	(.L_12 - .L_11)
	.align		4
.L_11:
        /*0004*/ 	.word	index@(_ZN7cutlass13device_kernelINS_4gemm6kernel13GemmUniversalIN4cute5tupleIJiiiiEEENS1_10collective13CollectiveMmaINS1_37MainloopSm90TmaGmmaWarpSpecializedFP8ILi4ENS5_IJNS4_1CILi2EEESB_NSA_ILi1EEEEEENS1_35KernelTmaWarpSpecializedCooperativeEEENS5_IJNSA_ILi128EEESG_SG_EEENS_12float_e5m2_tENS5_IJlSC_lEEESI_SJ_NS4_8TiledMMAINS4_8MMA_AtomIJNS4_4SM904GMMA31MMA_64x128x32_F32E5M2E5M2_SS_TNILNSN_7ScaleInE1ELSP_1EEEEEENS4_6LayoutINS5_IJSB_SC_SC_EEENS5_IJSC_NSA_ILi0EEESU_EEEEENS5_IJNS4_10UnderscoreESX_SX_EEEEENS4_23SM90_TMA_LOAD_MULTICASTENS4_14ComposedLayoutINS4_7SwizzleILi3ELi4ELi3EEENS4_18smem_ptr_flag_bitsILi8EEENSS_INS5_IJNSA_ILi8EEESG_EEENS5_IJSG_SC_EEEEEEEvNS4_8identityES10_S1A_vS1B_EENS_8epilogue10collective6detail29Sm90TmaWarpSpecializedAdapterINS1E_15DefaultEpilogueISI_SJ_SJ_NS1D_6thread17LinearCombinationISI_Li1EffLNS1I_9ScaleType4KindE0ELNS_15FloatRoundStyleE2ESI_EENS1_15EpilogueDefaultEEEEEvvEEEEvNT_6ParamsE)
        /*0008*/ 	.word	0x000000a8


	//----- nvinfo : EIATTR_FRAME_SIZE
	.align		4
.L_12:
        /*000c*/ 	.byte	0x04, 0x11
        /*000e*/ 	.short	(.L_14 - .L_13)
	.align		4
.L_13:
        /*0010*/ 	.word	index@(_ZN7cutlass13device_kernelINS_4gemm6kernel13GemmUniversalIN4cute5tupleIJiiiiEEENS1_10collective13CollectiveMmaINS1_37MainloopSm90TmaGmmaWarpSpecializedFP8ILi4ENS5_IJNS4_1CILi2EEESB_NSA_ILi1EEEEEENS1_35KernelTmaWarpSpecializedCooperativeEEENS5_IJNSA_ILi128EEESG_SG_EEENS_12float_e5m2_tENS5_IJlSC_lEEESI_SJ_NS4_8TiledMMAINS4_8MMA_AtomIJNS4_4SM904GMMA31MMA_64x128x32_F32E5M2E5M2_SS_TNILNSN_7ScaleInE1ELSP_1EEEEEENS4_6LayoutINS5_IJSB_SC_SC_EEENS5_IJSC_NSA_ILi0EEESU_EEEEENS5_IJNS4_10UnderscoreESX_SX_EEEEENS4_23SM90_TMA_LOAD_MULTICASTENS4_14ComposedLayoutINS4_7SwizzleILi3ELi4ELi3EEENS4_18smem_ptr_flag_bitsILi8EEENSS_INS5_IJNSA_ILi8EEESG_EEENS5_IJSG_SC_EEEEEEEvNS4_8identityES10_S1A_vS1B_EENS_8epilogue10collective6detail29Sm90TmaWarpSpecializedAdapterINS1E_15DefaultEpilogueISI_SJ_SJ_NS1D_6thread17LinearCombinationISI_Li1EffLNS1I_9ScaleType4KindE0ELNS_15FloatRoundStyleE2ESI_EENS1_15EpilogueDefaultEEEEEvvEEEEvNT_6ParamsE)
        /*0014*/ 	.word	0x00000000


	//----- nvinfo : EIATTR_MIN_STACK_SIZE
	.align		4
.L_14:
        /*0018*/ 	.byte	0x04, 0x12
        /*001a*/ 	.short	(.L_16 - .L_15)
	.align		4
.L_15:
        /*001c*/ 	.word	index@(_ZN7cutlass13device_kernelINS_4gemm6kernel13GemmUniversalIN4cute5tupleIJiiiiEEENS1_10collective13CollectiveMmaINS1_37MainloopSm90TmaGmmaWarpSpecializedFP8ILi4ENS5_IJNS4_1CILi2EEESB_NSA_ILi1EEEEEENS1_35KernelTmaWarpSpecializedCooperativeEEENS5_IJNSA_ILi128EEESG_SG_EEENS_12float_e5m2_tENS5_IJlSC_lEEESI_SJ_NS4_8TiledMMAINS4_8MMA_AtomIJNS4_4SM904GMMA31MMA_64x128x32_F32E5M2E5M2_SS_TNILNSN_7ScaleInE1ELSP_1EEEEEENS4_6LayoutINS5_IJSB_SC_SC_EEENS5_IJSC_NSA_ILi0EEESU_EEEEENS5_IJNS4_10UnderscoreESX_SX_EEEEENS4_23SM90_TMA_LOAD_MULTICASTENS4_14ComposedLayoutINS4_7SwizzleILi3ELi4ELi3EEENS4_18smem_ptr_flag_bitsILi8EEENSS_INS5_IJNSA_ILi8EEESG_EEENS5_IJSG_SC_EEEEEEEvNS4_8identityES10_S1A_vS1B_EENS_8epilogue10collective6detail29Sm90TmaWarpSpecializedAdapterINS1E_15DefaultEpilogueISI_SJ_SJ_NS1D_6thread17LinearCombinationISI_Li1EffLNS1I_9ScaleType4KindE0ELNS_15FloatRoundStyleE2ESI_EENS1_15EpilogueDefaultEEEEEvvEEEEvNT_6ParamsE)
        /*0020*/ 	.word	0x00000000
.L_16:


//--------------------- .nv.compat                --------------------------
	.section	.nv.compat,"",@"SHT_CUDA_COMPAT_INFO"
	.align	4
        /*0000*/ 	.byte	0x02, 0x09, 0x01, 0x00, 0x02, 0x02, 0x04, 0x00, 0x02, 0x05, 0x05, 0x00, 0x03, 0x07, 0x01, 0x01
        /*0010*/ 	.byte	0x02, 0x03, 0x01, 0x00, 0x02, 0x06, 0x01, 0x00, 0x04, 0x0b, 0x08, 0x00, 0x00, 0x00, 0x00, 0x00
        /*0020*/ 	.byte	0x00, 0x00, 0x00, 0x00


//--------------------- .nv.info._ZN7cutlass13device_kernelINS_4gemm6kernel13GemmUniversalIN4cute5tupleIJiiiiEEENS1_10collective13CollectiveMmaINS1_37MainloopSm90TmaGmmaWarpSpecializedFP8ILi4ENS5_IJNS4_1CILi2EEESB_NSA_ILi1EEEEEENS1_35KernelTmaWarpSpecializedCooperativeEEENS5_IJNSA_ILi128EEESG_SG_EEENS_12float_e5m2_tENS5_IJlSC_lEEESI_SJ_NS4_8TiledMMAINS4_8MMA_AtomIJNS4_4SM904GMMA31MMA_64x128x32_F32E5M2E5M2_SS_TNILNSN_7ScaleInE1ELSP_1EEEEEENS4_6LayoutINS5_IJSB_SC_SC_EEENS5_IJSC_NSA_ILi0EEESU_EEEEENS5_IJNS4_10UnderscoreESX_SX_EEEEENS4_23SM90_TMA_LOAD_MULTICASTENS4_14ComposedLayoutINS4_7SwizzleILi3ELi4ELi3EEENS4_18smem_ptr_flag_bitsILi8EEENSS_INS5_IJNSA_ILi8EEESG_EEENS5_IJSG_SC_EEEEEEEvNS4_8identityES10_S1A_vS1B_EENS_8epilogue10collective6detail29Sm90TmaWarpSpecializedAdapterINS1E_15DefaultEpilogueISI_SJ_SJ_NS1D_6thread17LinearCombinationISI_Li1EffLNS1I_9ScaleType4KindE0ELNS_15FloatRoundStyleE2ESI_EENS1_15EpilogueDefaultEEEEEvvEEEEvNT_6ParamsE --------------------------
	.section	.nv.info._ZN7cutlass13device_kernelINS_4gemm6kernel13GemmUniversalIN4cute5tupleIJiiiiEEENS1_10collective13CollectiveMmaINS1_37MainloopSm90TmaGmmaWarpSpecializedFP8ILi4ENS5_IJNS4_1CILi2EEESB_NSA_ILi1EEEEEENS1_35KernelTmaWarpSpecializedCooperativeEEENS5_IJNSA_ILi128EEESG_SG_EEENS_12float_e5m2_tENS5_IJlSC_lEEESI_SJ_NS4_8TiledMMAINS4_8MMA_AtomIJNS4_4SM904GMMA31MMA_64x128x32_F32E5M2E5M2_SS_TNILNSN_7ScaleInE1ELSP_1EEEEEENS4_6LayoutINS5_IJSB_SC_SC_EEENS5_IJSC_NSA_ILi0EEESU_EEEEENS5_IJNS4_10UnderscoreESX_SX_EEEEENS4_23SM90_TMA_LOAD_MULTICASTENS4_14ComposedLayoutINS4_7SwizzleILi3ELi4ELi3EEENS4_18smem_ptr_flag_bitsILi8EEENSS_INS5_IJNSA_ILi8EEESG_EEENS5_IJSG_SC_EEEEEEEvNS4_8identityES10_S1A_vS1B_EENS_8epilogue10collective6detail29Sm90TmaWarpSpecializedAdapterINS1E_15DefaultEpilogueISI_SJ_SJ_NS1D_6thread17LinearCombinationISI_Li1EffLNS1I_9ScaleType4KindE0ELNS_15FloatRoundStyleE2ESI_EENS1_15EpilogueDefaultEEEEEvvEEEEvNT_6ParamsE,"",@"SHT_CUDA_INFO"
	.sectionflags	@""
	.align	4


	//----- nvinfo : EIATTR_CUDA_API_VERSION
	.align		4
        /*0000*/ 	.byte	0x04, 0x37
        /*0002*/ 	.short	(.L_18 - .L_17)
.L_17:
        /*0004*/ 	.word	0x00000082


	//----- nvinfo : EIATTR_KPARAM_INFO
	.align		4
.L_18:
        /*0008*/ 	.byte	0x04, 0x17
        /*000a*/ 	.short	(.L_20 - .L_19)
.L_19:
        /*000c*/ 	.word	0x00000000
        /*0010*/ 	.short	0x0000
        /*0012*/ 	.short	0x0070
        /*0014*/ 	.byte	0x00, 0xf0, 0x01, 0x10


	//----- nvinfo : EIATTR_SPARSE_MMA_MASK
	.align		4
.L_20:
        /*0018*/ 	.byte	0x03, 0x50
        /*001a*/ 	.short	0x0000


	//----- nvinfo : EIATTR_MAXREG_COUNT
	.align		4
        /*001c*/ 	.byte	0x03, 0x1b
        /*001e*/ 	.short	0x00a8


	//----- nvinfo : EIATTR_NUM_BARRIERS
	.align		4
        /*0020*/ 	.byte	0x02, 0x4c
        /*0022*/ 	.byte	0x01
	.zero		1


	//----- nvinfo : EIATTR_MERCURY_ISA_VERSION
	.align		4
        /*0024*/ 	.byte	0x03, 0x5f
        /*0026*/ 	.short	0x0101


	//----- nvinfo : EIATTR_INT_WARP_WIDE_INSTR_OFFSETS
	.align		4
        /*0028*/ 	.byte	0x04, 0x31
        /*002a*/ 	.short	(.L_22 - .L_21)


	//   ....[0]....
.L_21:
        /*002c*/ 	.word	0x000004a0


	//   ....[1]....
        /*0030*/ 	.word	0x000004d0


	//   ....[2]....
        /*0034*/ 	.word	0x00000650


	//   ....[3]....
        /*0038*/ 	.word	0x00002ef0


	//----- nvinfo : EIATTR_COOP_GROUP_MASK_REGIDS
	.align		4
.L_22:
        /*003c*/ 	.byte	0x04, 0x29
        /*003e*/ 	.short	(.L_24 - .L_23)


	//   ....[0]....
.L_23:
        /*0040*/ 	.word	0xffffffff


	//   ....[1]....
        /*0044*/ 	.word	0xffffffff


	//   ....[2]....
        /*0048*/ 	.word	0xffffffff


	//   ....[3]....
        /*004c*/ 	.word	0xffffffff


	//   ....[4]....
        /*0050*/ 	.word	0xffffffff


	//   ....[5]....
        /*0054*/ 	.word	0xffffffff


	//----- nvinfo : EIATTR_COOP_GROUP_INSTR_OFFSETS
	.align		4
.L_24:
        /*0058*/ 	.byte	0x04, 0x28
        /*005a*/ 	.short	(.L_26 - .L_25)


	//   ....[0]....
.L_25:
        /*005c*/ 	.word	0x00000060


	//   ....[1]....
        /*0060*/ 	.word	0x00000070


	//   ....[2]....
        /*0064*/ 	.word	0x00000130


	//   ....[3]....
        /*0068*/ 	.word	0x000002d0


	//   ....[4]....
        /*006c*/ 	.word	0x000007f0


	//   ....[5]....
        /*0070*/ 	.word	0x00001270


	//----- nvinfo : EIATTR_REG_RECONFIG
	.align		4
.L_26:
        /*0074*/ 	.byte	0x01, 0x54
	.zero		2


	//----- nvinfo : EIATTR_MBARRIER_INSTR_OFFSETS
	.align		4
        /*0078*/ 	.byte	0x04, 0x39
        /*007a*/ 	.short	(.L_28 - .L_27)


	//   ....[0]....
.L_27:
        /*007c*/ 	.word	0x00000230
        /*0080*/ 	.word	0x000000ff
        /*0084*/ 	.word	0x00000000
        /*0088*/ 	.short	0x0100
        /*008a*/ 	.byte	0x08
	.zero		1


	//   ....[1]....
        /*008c*/ 	.word	0x00000240
        /*0090*/ 	.word	0x000000ff
        /*0094*/ 	.word	0x00000020
        /*0098*/ 	.short	0x0100
        /*009a*/ 	.byte	0x08
	.zero		1


	//   ....[2]....
        /*009c*/ 	.word	0x00000250
        /*00a0*/ 	.word	0x000000ff
        /*00a4*/ 	.word	0x00000008
        /*00a8*/ 	.short	0x0100
        /*00aa*/ 	.byte	0x08
	.zero		1


	//   ....[3]....
        /*00ac*/ 	.word	0x00000260
        /*00b0*/ 	.word	0x000000ff
        /*00b4*/ 	.word	0x00000028
        /*00b8*/ 	.short	0x0100
        /*00ba*/ 	.byte	0x08
	.zero		1


	//   ....[4]....
        /*00bc*/ 	.word	0x00000270
        /*00c0*/ 	.word	0x000000ff
        /*00c4*/ 	.word	0x00000010
        /*00c8*/ 	.short	0x0100
        /*00ca*/ 	.byte	0x08
	.zero		1


	//   ....[5]....
        /*00cc*/ 	.word	0x00000280
        /*00d0*/ 	.word	0x000000ff
        /*00d4*/ 	.word	0x00000030
        /*00d8*/ 	.short	0x0100
        /*00da*/ 	.byte	0x08
	.zero		1


	//   ....[6]....
        /*00dc*/ 	.word	0x00000290
        /*00e0*/ 	.word	0x000000ff
        /*00e4*/ 	.word	0x00000018
        /*00e8*/ 	.short	0x0100
        /*00ea*/ 	.byte	0x08
	.zero		1


	//   ....[7]....
        /*00ec*/ 	.word	0x000002a0
        /*00f0*/ 	.word	0x000000ff
        /*00f4*/ 	.word	0x00000038
        /*00f8*/ 	.short	0x0100
        /*00fa*/ 	.byte	0x08
	.zero		1


	//   ....[8]....
        /*00fc*/ 	.word	0x000006e0
        /*0100*/ 	.word	0x000000ff
        /*0104*/ 	.word	0x00000050
        /*0108*/ 	.short	0x0100
        /*010a*/ 	.byte	0x06
	.zero		1


	//   ....[9]....
        /*010c*/ 	.word	0x00000780
        /*0110*/ 	.word	0x000000ff
        /*0114*/ 	.word	0x00000058
        /*0118*/ 	.short	0x0100
        /*011a*/ 	.byte	0x06
	.zero		1


	//   ....[10]....
        /*011c*/ 	.word	0x000017a0
        /*0120*/ 	.word	0x000000ff
        /*0124*/ 	.word	0x00000000
        /*0128*/ 	.short	0x010a
        /*012a*/ 	.byte	0x06
	.zero		1


	//   ....[11]....
        /*012c*/ 	.word	0x000017e0
        /*0130*/ 	.word	0x000000ff
        /*0134*/ 	.word	0x00000000
        /*0138*/ 	.short	0x010a
        /*013a*/ 	.byte	0x06
	.zero		1


	//   ....[12]....
        /*013c*/ 	.word	0x000021d0
        /*0140*/ 	.word	0x000000ff
        /*0144*/ 	.word	0x00000000
        /*0148*/ 	.short	0x010a
        /*014a*/ 	.byte	0x0c
	.zero		1


	//   ....[13]....
        /*014c*/ 	.word	0x00002210
        /*0150*/ 	.word	0x000000ff
        /*0154*/ 	.word	0x00000000
        /*0158*/ 	.short	0x010a
        /*015a*/ 	.byte	0x0c
	.zero		1


	//   ....[14]....
        /*015c*/ 	.word	0x00002900
        /*0160*/ 	.word	0x0000008c
        /*0164*/ 	.word	0x00000000
        /*0168*/ 	.short	0x0101
        /*016a*/ 	.byte	0x3f
	.zero		1


	//   ....[15]....
        /*016c*/ 	.word	0x00002f70
        /*0170*/ 	.word	0x0000000c
        /*0174*/ 	.word	0x00000000
        /*0178*/ 	.short	0x0101
        /*017a*/ 	.byte	0x3f
	.zero		1


	//   ....[16]....
        /*017c*/ 	.word	0x00008940
        /*0180*/ 	.word	0x00000013
        /*0184*/ 	.word	0x00000020
        /*0188*/ 	.short	0x010a
        /*018a*/ 	.byte	0x3f
	.zero		1


	//   ....[17]....
        /*018c*/ 	.word	0x00008d10
        /*0190*/ 	.word	0x00000006
        /*0194*/ 	.word	0x00000058
        /*0198*/ 	.short	0x0101
        /*019a*/ 	.byte	0x3f
	.zero		1


	//   ....[18]....
        /*019c*/ 	.word	0x00009410
        /*01a0*/ 	.word	0x00000005
        /*01a4*/ 	.word	0x00000000
        /*01a8*/ 	.short	0x010a
        /*01aa*/ 	.byte	0x3f
	.zero		1


	//   ....[19]....
        /*01ac*/ 	.word	0x00009490
        /*01b0*/ 	.word	0x00000007
        /*01b4*/ 	.word	0x00000000
        /*01b8*/ 	.short	0x010a
        /*01ba*/ 	.byte	0x3f
	.zero		1


	//   ....[20]....
        /*01bc*/ 	.word	0x00009520
        /*01c0*/ 	.word	0x00000006
        /*01c4*/ 	.word	0x00000000
        /*01c8*/ 	.short	0x010a
        /*01ca*/ 	.byte	0x3f
	.zero		1


	//   ....[21]....
        /*01cc*/ 	.word	0x000095b0
        /*01d0*/ 	.word	0x00000003
        /*01d4*/ 	.word	0x00000000
        /*01d8*/ 	.short	0x010a
        /*01da*/ 	.byte	0x3f
	.zero		1


	//   ....[22]....
        /*01dc*/ 	.word	0x00009620
        /*01e0*/ 	.word	0x0000000d
        /*01e4*/ 	.word	0x00000000
        /*01e8*/ 	.short	0x010a
        /*01ea*/ 	.byte	0x3f
	.zero		1


	//   ....[23]....
        /*01ec*/ 	.word	0x00009680
        /*01f0*/ 	.word	0x00000091
        /*01f4*/ 	.word	0x00000000
        /*01f8*/ 	.short	0x010a
        /*01fa*/ 	.byte	0x3f
	.zero		1


	//   ....[24]....
        /*01fc*/ 	.word	0x00009750
        /*0200*/ 	.word	0x00000013
        /*0204*/ 	.word	0x00000020
        /*0208*/ 	.short	0x010a
        /*020a*/ 	.byte	0x3f
	.zero		1


	//   ....[25]....
        /*020c*/ 	.word	0x00009820
        /*0210*/ 	.word	0x00000005
        /*0214*/ 	.word	0x00000000
        /*0218*/ 	.short	0x010a
        /*021a*/ 	.byte	0x3f
	.zero		1


	//   ....[26]....
        /*021c*/ 	.word	0x00009870
        /*0220*/ 	.word	0x00000007
        /*0224*/ 	.word	0x00000000
        /*0228*/ 	.short	0x010a
        /*022a*/ 	.byte	0x3f
	.zero		1


	//   ....[27]....
        /*022c*/ 	.word	0x000098c0
        /*0230*/ 	.word	0x00000006
        /*0234*/ 	.word	0x00000000
        /*0238*/ 	.short	0x010a
        /*023a*/ 	.byte	0x3f
	.zero		1


	//----- nvinfo : EIATTR_NUM_MBARRIERS
	.align		4
.L_28:
        /*023c*/ 	.byte	0x03, 0x38
        /*023e*/ 	.short	0x000a


	//----- nvinfo : EIATTR_EXIT_INSTR_OFFSETS
	.align		4
        /*0240*/ 	.byte	0x04, 0x1c
        /*0242*/ 	.short	(.L_30 - .L_29)


	//   ....[0]....
.L_29:
        /*0244*/ 	.word	0x00000950


	//   ....[1]....
        /*0248*/ 	.word	0x00001140


	//   ....[2]....
        /*024c*/ 	.word	0x00007f90


	//   ....[3]....
        /*0250*/ 	.word	0x000084f0


	//   ....[4]....
        /*0254*/ 	.word	0x00009600


	//----- nvinfo : EIATTR_MAX_THREADS
	.align		4
.L_30:
        /*0258*/ 	.byte	0x04, 0x05
        /*025a*/ 	.short	(.L_32 - .L_31)
.L_31:
        /*025c*/ 	.word	0x00000180
        /*0260*/ 	.word	0x00000001
        /*0264*/ 	.word	0x00000001


	//----- nvinfo : EIATTR_CRS_STACK_SIZE
	.align		4
.L_32:
        /*0268*/ 	.byte	0x04, 0x1e
        /*026a*/ 	.short	(.L_34 - .L_33)
.L_33:
        /*026c*/ 	.word	0x00000000


	//----- nvinfo : EIATTR_CBANK_PARAM_SIZE
	.align		4
.L_34:
        /*0270*/ 	.byte	0x03, 0x19
        /*0272*/ 	.short	0x0470


	//----- nvinfo : EIATTR_PARAM_CBANK
	.align		4
        /*0274*/ 	.byte	0x04, 0x0a
        /*0276*/ 	.short	(.L_36 - .L_35)
	.align		4
.L_35:
        /*0278*/ 	.word	index@(.nv.constant0._ZN7cutlass13device_kernelINS_4gemm6kernel13GemmUniversalIN4cute5tupleIJiiiiEEENS1_10collective13CollectiveMmaINS1_37MainloopSm90TmaGmmaWarpSpecializedFP8ILi4ENS5_IJNS4_1CILi2EEESB_NSA_ILi1EEEEEENS1_35KernelTmaWarpSpecializedCooperativeEEENS5_IJNSA_ILi128EEESG_SG_EEENS_12float_e5m2_tENS5_IJlSC_lEEESI_SJ_NS4_8TiledMMAINS4_8MMA_AtomIJNS4_4SM904GMMA31MMA_64x128x32_F32E5M2E5M2_SS_TNILNSN_7ScaleInE1ELSP_1EEEEEENS4_6LayoutINS5_IJSB_SC_SC_EEENS5_IJSC_NSA_ILi0EEESU_EEEEENS5_IJNS4_10UnderscoreESX_SX_EEEEENS4_23SM90_TMA_LOAD_MULTICASTENS4_14ComposedLayoutINS4_7SwizzleILi3ELi4ELi3EEENS4_18smem_ptr_flag_bitsILi8EEENSS_INS5_IJNSA_ILi8EEESG_EEENS5_IJSG_SC_EEEEEEEvNS4_8identityES10_S1A_vS1B_EENS_8epilogue10collective6detail29Sm90TmaWarpSpecializedAdapterINS1E_15DefaultEpilogueISI_SJ_SJ_NS1D_6thread17LinearCombinationISI_Li1EffLNS1I_9ScaleType4KindE0ELNS_15FloatRoundStyleE2ESI_EENS1_15EpilogueDefaultEEEEEvvEEEEvNT_6ParamsE)
        /*027c*/ 	.short	0x0210
        /*027e*/ 	.short	0x0470


	//----- nvinfo : EIATTR_SW_WAR
	.align		4
.L_36:
        /*0280*/ 	.byte	0x04, 0x36
        /*0282*/ 	.short	(.L_38 - .L_37)
.L_37:
        /*0284*/ 	.word	0x00000008
.L_38:


//--------------------- .nv.callgraph             --------------------------
	.section	.nv.callgraph,"",@"SHT_CUDA_CALLGRAPH"
	.align	4
	.sectionentsize	8
	.align		4
        /*0000*/ 	.word	0x00000000
	.align		4
        /*0004*/ 	.word	0xffffffff
	.align		4
        /*0008*/ 	.word	0x00000000
	.align		4
        /*000c*/ 	.word	0xfffffffe
	.align		4
        /*0010*/ 	.word	0x00000000
	.align		4
        /*0014*/ 	.word	0xfffffffd
	.align		4
        /*0018*/ 	.word	0x00000000
	.align		4
        /*001c*/ 	.word	0xfffffffc


//--------------------- .nv.constant4             --------------------------
	.section	.nv.constant4,"a",@progbits
	.align	8
	.align		8
.nv.constant4:
        /*0000*/ 	.dword	_ZN39_INTERNAL_9a2c2c3e_4_k_cu_86a55a66_53334cuda3std3__45__cpo5beginE
	.align		8
        /*0008*/ 	.dword	_ZN39_INTERNAL_9a2c2c3e_4_k_cu_86a55a66_53334cuda3std3__45__cpo3endE
	.align		8
        /*0010*/ 	.dword	_ZN39_INTERNAL_9a2c2c3e_4_k_cu_86a55a66_53334cuda3std3__45__cpo6cbeginE
	.align		8
        /*0018*/ 	.dword	_ZN39_INTERNAL_9a2c2c3e_4_k_cu_86a55a66_53334cuda3std3__45__cpo4cendE
	.align		8
        /*0020*/ 	.dword	_ZN39_INTERNAL_9a2c2c3e_4_k_cu_86a55a66_53334cuda3std3__441_GLOBAL__N__9a2c2c3e_4_k_cu_86a55a66_53336ignoreE
	.align		8
        /*0028*/ 	.dword	_ZN39_INTERNAL_9a2c2c3e_4_k_cu_86a55a66_53334cuda3std3__419piecewise_constructE
	.align		8
        /*0030*/ 	.dword	_ZN39_INTERNAL_9a2c2c3e_4_k_cu_86a55a66_53334cuda3std3__48in_placeE
	.align		8
        /*0038*/ 	.dword	_ZN39_INTERNAL_9a2c2c3e_4_k_cu_86a55a66_53334cuda3std6ranges3__45__cpo4swapE
	.align		8
        /*0040*/ 	.dword	_ZN39_INTERNAL_9a2c2c3e_4_k_cu_86a55a66_53334cuda3std6ranges3__45__cpo9iter_moveE
	.align		8
        /*0048*/ 	.dword	_ZN39_INTERNAL_9a2c2c3e_4_k_cu_86a55a66_53334cute7productE
	.align		8
        /*0050*/ 	.dword	_ZN39_INTERNAL_9a2c2c3e_4_k_cu_86a55a66_53334cute1_E


//--------------------- .text._ZN7cutlass13device_kernelINS_4gemm6kernel13GemmUniversalIN4cute5tupleIJiiiiEEENS1_10collective13CollectiveMmaINS1_37MainloopSm90TmaGmmaWarpSpecializedFP8ILi4ENS5_IJNS4_1CILi2EEESB_NSA_ILi1EEEEEENS1_35KernelTmaWarpSpecializedCooperativeEEENS5_IJNSA_ILi128EEESG_SG_EEENS_12float_e5m2_tENS5_IJlSC_lEEESI_SJ_NS4_8TiledMMAINS4_8MMA_AtomIJNS4_4SM904GMMA31MMA_64x128x32_F32E5M2E5M2_SS_TNILNSN_7ScaleInE1ELSP_1EEEEEENS4_6LayoutINS5_IJSB_SC_SC_EEENS5_IJSC_NSA_ILi0EEESU_EEEEENS5_IJNS4_10UnderscoreESX_SX_EEEEENS4_23SM90_TMA_LOAD_MULTICASTENS4_14ComposedLayoutINS4_7SwizzleILi3ELi4ELi3EEENS4_18smem_ptr_flag_bitsILi8EEENSS_INS5_IJNSA_ILi8EEESG_EEENS5_IJSG_SC_EEEEEEEvNS4_8identityES10_S1A_vS1B_EENS_8epilogue10collective6detail29Sm90TmaWarpSpecializedAdapterINS1E_15DefaultEpilogueISI_SJ_SJ_NS1D_6thread17LinearCombinationISI_Li1EffLNS1I_9ScaleType4KindE0ELNS_15FloatRoundStyleE2ESI_EENS1_15EpilogueDefaultEEEEEvvEEEEvNT_6ParamsE --------------------------
	.section	.text._ZN7cutlass13device_kernelINS_4gemm6kernel13GemmUniversalIN4cute5tupleIJiiiiEEENS1_10collective13CollectiveMmaINS1_37MainloopSm90TmaGmmaWarpSpecializedFP8ILi4ENS5_IJNS4_1CILi2EEESB_NSA_ILi1EEEEEENS1_35KernelTmaWarpSpecializedCooperativeEEENS5_IJNSA_ILi128EEESG_SG_EEENS_12float_e5m2_tENS5_IJlSC_lEEESI_SJ_NS4_8TiledMMAINS4_8MMA_AtomIJNS4_4SM904GMMA31MMA_64x128x32_F32E5M2E5M2_SS_TNILNSN_7ScaleInE1ELSP_1EEEEEENS4_6LayoutINS5_IJSB_SC_SC_EEENS5_IJSC_NSA_ILi0EEESU_EEEEENS5_IJNS4_10UnderscoreESX_SX_EEEEENS4_23SM90_TMA_LOAD_MULTICASTENS4_14ComposedLayoutINS4_7SwizzleILi3ELi4ELi3EEENS4_18smem_ptr_flag_bitsILi8EEENSS_INS5_IJNSA_ILi8EEESG_EEENS5_IJSG_SC_EEEEEEEvNS4_8identityES10_S1A_vS1B_EENS_8epilogue10collective6detail29Sm90TmaWarpSpecializedAdapterINS1E_15DefaultEpilogueISI_SJ_SJ_NS1D_6thread17LinearCombinationISI_Li1EffLNS1I_9ScaleType4KindE0ELNS_15FloatRoundStyleE2ESI_EENS1_15EpilogueDefaultEEEEEvvEEEEvNT_6ParamsE,"ax",@progbits
	.align	128
.text._ZN7cutlass13device_kernelINS_4gemm6kernel13GemmUniversalIN4cute5tupleIJiiiiEEENS1_10collective13CollectiveMmaINS1_37MainloopSm90TmaGmmaWarpSpecializedFP8ILi4ENS5_IJNS4_1CILi2EEESB_NSA_ILi1EEEEEENS1_35KernelTmaWarpSpecializedCooperativeEEENS5_IJNSA_ILi128EEESG_SG_EEENS_12float_e5m2_tENS5_IJlSC_lEEESI_SJ_NS4_8TiledMMAINS4_8MMA_AtomIJNS4_4SM904GMMA31MMA_64x128x32_F32E5M2E5M2_SS_TNILNSN_7ScaleInE1ELSP_1EEEEEENS4_6LayoutINS5_IJSB_SC_SC_EEENS5_IJSC_NSA_ILi0EEESU_EEEEENS5_IJNS4_10UnderscoreESX_SX_EEEEENS4_23SM90_TMA_LOAD_MULTICASTENS4_14ComposedLayoutINS4_7SwizzleILi3ELi4ELi3EEENS4_18smem_ptr_flag_bitsILi8EEENSS_INS5_IJNSA_ILi8EEESG_EEENS5_IJSG_SC_EEEEEEEvNS4_8identityES10_S1A_vS1B_EENS_8epilogue10collective6detail29Sm90TmaWarpSpecializedAdapterINS1E_15DefaultEpilogueISI_SJ_SJ_NS1D_6thread17LinearCombinationISI_Li1EffLNS1I_9ScaleType4KindE0ELNS_15FloatRoundStyleE2ESI_EENS1_15EpilogueDefaultEEEEEvvEEEEvNT_6ParamsE:
        .type           _ZN7cutlass13device_kernelINS_4gemm6kernel13GemmUniversalIN4cute5tupleIJiiiiEEENS1_10collective13CollectiveMmaINS1_37MainloopSm90TmaGmmaWarpSpecializedFP8ILi4ENS5_IJNS4_1CILi2EEESB_NSA_ILi1EEEEEENS1_35KernelTmaWarpSpecializedCooperativeEEENS5_IJNSA_ILi128EEESG_SG_EEENS_12float_e5m2_tENS5_IJlSC_lEEESI_SJ_NS4_8TiledMMAINS4_8MMA_AtomIJNS4_4SM904GMMA31MMA_64x128x32_F32E5M2E5M2_SS_TNILNSN_7ScaleInE1ELSP_1EEEEEENS4_6LayoutINS5_IJSB_SC_SC_EEENS5_IJSC_NSA_ILi0EEESU_EEEEENS5_IJNS4_10UnderscoreESX_SX_EEEEENS4_23SM90_TMA_LOAD_MULTICASTENS4_14ComposedLayoutINS4_7SwizzleILi3ELi4ELi3EEENS4_18smem_ptr_flag_bitsILi8EEENSS_INS5_IJNSA_ILi8EEESG_EEENS5_IJSG_SC_EEEEEEEvNS4_8identityES10_S1A_vS1B_EENS_8epilogue10collective6detail29Sm90TmaWarpSpecializedAdapterINS1E_15DefaultEpilogueISI_SJ_SJ_NS1D_6thread17LinearCombinationISI_Li1EffLNS1I_9ScaleType4KindE0ELNS_15FloatRoundStyleE2ESI_EENS1_15EpilogueDefaultEEEEEvvEEEEvNT_6ParamsE,@function
        .size           _ZN7cutlass13device_kernelINS_4gemm6kernel13GemmUniversalIN4cute5tupleIJiiiiEEENS1_10collective13CollectiveMmaINS1_37MainloopSm90TmaGmmaWarpSpecializedFP8ILi4ENS5_IJNS4_1CILi2EEESB_NSA_ILi1EEEEEENS1_35KernelTmaWarpSpecializedCooperativeEEENS5_IJNSA_ILi128EEESG_SG_EEENS_12float_e5m2_tENS5_IJlSC_lEEESI_SJ_NS4_8TiledMMAINS4_8MMA_AtomIJNS4_4SM904GMMA31MMA_64x128x32_F32E5M2E5M2_SS_TNILNSN_7ScaleInE1ELSP_1EEEEEENS4_6LayoutINS5_IJSB_SC_SC_EEENS5_IJSC_NSA_ILi0EEESU_EEEEENS5_IJNS4_10UnderscoreESX_SX_EEEEENS4_23SM90_TMA_LOAD_MULTICASTENS4_14ComposedLayoutINS4_7SwizzleILi3ELi4ELi3EEENS4_18smem_ptr_flag_bitsILi8EEENSS_INS5_IJNSA_ILi8EEESG_EEENS5_IJSG_SC_EEEEEEEvNS4_8identityES10_S1A_vS1B_EENS_8epilogue10collective6detail29Sm90TmaWarpSpecializedAdapterINS1E_15DefaultEpilogueISI_SJ_SJ_NS1D_6thread17LinearCombinationISI_Li1EffLNS1I_9ScaleType4KindE0ELNS_15FloatRoundStyleE2ESI_EENS1_15EpilogueDefaultEEEEEvvEEEEvNT_6ParamsE,(.L_x_204 - _ZN7cutlass13device_kernelINS_4gemm6kernel13GemmUniversalIN4cute5tupleIJiiiiEEENS1_10collective13CollectiveMmaINS1_37MainloopSm90TmaGmmaWarpSpecializedFP8ILi4ENS5_IJNS4_1CILi2EEESB_NSA_ILi1EEEEEENS1_35KernelTmaWarpSpecializedCooperativeEEENS5_IJNSA_ILi128EEESG_SG_EEENS_12float_e5m2_tENS5_IJlSC_lEEESI_SJ_NS4_8TiledMMAINS4_8MMA_AtomIJNS4_4SM904GMMA31MMA_64x128x32_F32E5M2E5M2_SS_TNILNSN_7ScaleInE1ELSP_1EEEEEENS4_6LayoutINS5_IJSB_SC_SC_EEENS5_IJSC_NSA_ILi0EEESU_EEEEENS5_IJNS4_10UnderscoreESX_SX_EEEEENS4_23SM90_TMA_LOAD_MULTICASTENS4_14ComposedLayoutINS4_7SwizzleILi3ELi4ELi3EEENS4_18smem_ptr_flag_bitsILi8EEENSS_INS5_IJNSA_ILi8EEESG_EEENS5_IJSG_SC_EEEEEEEvNS4_8identityES10_S1A_vS1B_EENS_8epilogue10collective6detail29Sm90TmaWarpSpecializedAdapterINS1E_15DefaultEpilogueISI_SJ_SJ_NS1D_6thread17LinearCombinationISI_Li1EffLNS1I_9ScaleType4KindE0ELNS_15FloatRoundStyleE2ESI_EENS1_15EpilogueDefaultEEEEEvvEEEEvNT_6ParamsE)
        .other          _ZN7cutlass13device_kernelINS_4gemm6kernel13GemmUniversalIN4cute5tupleIJiiiiEEENS1_10collective13CollectiveMmaINS1_37MainloopSm90TmaGmmaWarpSpecializedFP8ILi4ENS5_IJNS4_1CILi2EEESB_NSA_ILi1EEEEEENS1_35KernelTmaWarpSpecializedCooperativeEEENS5_IJNSA_ILi128EEESG_SG_EEENS_12float_e5m2_tENS5_IJlSC_lEEESI_SJ_NS4_8TiledMMAINS4_8MMA_AtomIJNS4_4SM904GMMA31MMA_64x128x32_F32E5M2E5M2_SS_TNILNSN_7ScaleInE1ELSP_1EEEEEENS4_6LayoutINS5_IJSB_SC_SC_EEENS5_IJSC_NSA_ILi0EEESU_EEEEENS5_IJNS4_10UnderscoreESX_SX_EEEEENS4_23SM90_TMA_LOAD_MULTICASTENS4_14ComposedLayoutINS4_7SwizzleILi3ELi4ELi3EEENS4_18smem_ptr_flag_bitsILi8EEENSS_INS5_IJNSA_ILi8EEESG_EEENS5_IJSG_SC_EEEEEEEvNS4_8identityES10_S1A_vS1B_EENS_8epilogue10collective6detail29Sm90TmaWarpSpecializedAdapterINS1E_15DefaultEpilogueISI_SJ_SJ_NS1D_6thread17LinearCombinationISI_Li1EffLNS1I_9ScaleType4KindE0ELNS_15FloatRoundStyleE2ESI_EENS1_15EpilogueDefaultEEEEEvvEEEEvNT_6ParamsE,@"STO_CUDA_ENTRY STV_DEFAULT"
_ZN7cutlass13device_kernelINS_4gemm6kernel13GemmUniversalIN4cute5tupleIJiiiiEEENS1_10collective13CollectiveMmaINS1_37MainloopSm90TmaGmmaWarpSpecializedFP8ILi4ENS5_IJNS4_1CILi2EEESB_NSA_ILi1EEEEEENS1_35KernelTmaWarpSpecializedCooperativeEEENS5_IJNSA_ILi128EEESG_SG_EEENS_12float_e5m2_tENS5_IJlSC_lEEESI_SJ_NS4_8TiledMMAINS4_8MMA_AtomIJNS4_4SM904GMMA31MMA_64x128x32_F32E5M2E5M2_SS_TNILNSN_7ScaleInE1ELSP_1EEEEEENS4_6LayoutINS5_IJSB_SC_SC_EEENS5_IJSC_NSA_ILi0EEESU_EEEEENS5_IJNS4_10UnderscoreESX_SX_EEEEENS4_23SM90_TMA_LOAD_MULTICASTENS4_14ComposedLayoutINS4_7SwizzleILi3ELi4ELi3EEENS4_18smem_ptr_flag_bitsILi8EEENSS_INS5_IJNSA_ILi8EEESG_EEENS5_IJSG_SC_EEEEEEEvNS4_8identityES10_S1A_vS1B_EENS_8epilogue10collective6detail29Sm90TmaWarpSpecializedAdapterINS1E_15DefaultEpilogueISI_SJ_SJ_NS1D_6thread17LinearCombinationISI_Li1EffLNS1I_9ScaleType4KindE0ELNS_15FloatRoundStyleE2ESI_EENS1_15EpilogueDefaultEEEEEvvEEEEvNT_6ParamsE:
[----:B------:R-:W-:Y:S01]  /*0000*/  LDC R1, c[0x0][0x28] ;  /* 0x00000a00ff017b82 */ /* 0x000fe20000000800 */
[----:B------:R-:W0:Y:S01]  /*0010*/  S2R R0, SR_TID.X ;  /* 0x0000000000007919 */ /* 0x000e220000002100 */
[----:B------:R-:W-:Y:S01]  /*0020*/  ELECT P0, URZ, PT ;  /* 0x00000000003f782f */ /* 0x000fe20003800000 */
[----:B------:R-:W-:Y:S01]  /*0030*/  BSSY B0, `(.L_x_0) ;  /* 0x000000f000007945 */ /* 0x000fe20003800000 */
[--C-:B0-----:R-:W-:Y:S02]  /*0040*/  SHF.R.U32.HI R2, RZ, 0x5, R0.reuse ;  /* 0x00000005ff027819 */ /* 0x101fe40000011600 */
[----:B------:R-:W-:-:S03]  /*0050*/  SHF.R.U32.HI R3, RZ, 0x7, R0 ;  /* 0x00000007ff037819 */ /* 0x000fc60000011600 */
[----:B------:R-:W0:Y:S04]  /*0060*/  SHFL.IDX PT, R7, R2, RZ, 0x1f ;  /* 0x00001fff02077589 */ /* 0x000e2800000e0000 */
[----:B------:R-:W1:Y:S01]  /*0070*/  SHFL.IDX PT, R3, R3, RZ, 0x1f ;  /* 0x00001fff03037589 */ /* 0x000e6200000e0000 */
[----:B0-----:R-:W-:-:S13]  /*0080*/  ISETP.NE.OR P0, PT, R7, RZ, !P0 ;  /* 0x000000ff0700720c */ /* 0x001fda0004705670 */
[----:B-1----:R-:W-:Y:S05]  /*0090*/  @P0 BRA `(.L_x_1) ;  /* 0x0000000000200947 */ /* 0x002fea0003800000 */
[----:B------:R-:W-:Y:S02]  /*00a0*/  ULDC.64 UR4, c[0x0][0x198] ;  /* 0x0000660000047ab9 */ /* 0x000fe40000000a00 */
[----:B------:R-:W-:Y:S02]  /*00b0*/  UIADD3 UR6, UP0, UR4, 0xf0, URZ ;  /* 0x000000f004067890 */ /* 0x000fe4000ff1e03f */
[----:B------:R-:W-:Y:S02]  /*00c0*/  UIADD3 UR4, UP1, UR4, 0x1f0, URZ ;  /* 0x000001f004047890 */ /* 0x000fe4000ff3e03f */
[----:B------:R-:W-:Y:S02]  /*00d0*/  UIADD3.X UR7, URZ, UR5, URZ, UP0, !UPT ;  /* 0x000000053f077290 */ /* 0x000fe400087fe43f */
[----:B------:R-:W-:-:S07]  /*00e0*/  UIADD3.X UR5, URZ, UR5, URZ, UP1, !UPT ;  /* 0x000000053f057290 */ /* 0x000fce0008ffe43f */
[----:B------:R0:W-:Y:S02]  /*00f0*/  UTMACCTL.PF [UR6] ;  /* 0x00000000060079b9 */ /* 0x0001e40008040000 */
[----:B------:R0:W-:Y:S02]  /*0100*/  UTMACCTL.PF [UR4] ;  /* 0x00000000040079b9 */ /* 0x0001e40008040000 */
[----:B0-----:R-:W-:Y:S01]  /*0110*/  NOP ;  /* 0x0000000000007918 */ /* 0x001fe20000000000 */
.L_x_1:
[----:B------:R-:W-:Y:S05]  /*0120*/  BSYNC B0 ;  /* 0x0000000000007941 */ /* 0x000fea0003800000 */
.L_x_0:
[----:B------:R-:W0:Y:S02]  /*0130*/  SHFL.IDX PT, R4, R2, RZ, 0x1f ;  /* 0x00001fff02047589 */ /* 0x000e2400000e0000 */
[----:B0-----:R-:W-:-:S13]  /*0140*/  ISETP.NE.AND P0, PT, R4, RZ, PT ;  /* 0x000000ff0400720c */ /* 0x001fda0003f05270 */
[----:B------:R-:W-:Y:S05]  /*0150*/  @P0 BRA `(.L_x_2) ;  /* 0x0000000000580947 */ /* 0x000fea0003800000 */
[----:B------:R-:W0:Y:S01]  /*0160*/  S2UR UR8, SR_CgaCtaId ;  /* 0x00000000000879c3 */ /* 0x000e220000008800 */
[----:B------:R-:W-:Y:S01]  /*0170*/  UMOV UR4, 0x400 ;  /* 0x0000040000047882 */ /* 0x000fe20000000000 */
[----:B------:R-:W-:Y:S01]  /*0180*/  UMOV UR5, 0x1 ;  /* 0x0000000100057882 */ /* 0x000fe20000000000 */
[----:B------:R-:W-:Y:S01]  /*0190*/  UMOV UR6, 0x6 ;  /* 0x0000000600067882 */ /* 0x000fe20000000000 */
[----:B------:R-:W-:Y:S01]  /*01a0*/  ELECT P0, URZ, PT ;  /* 0x00000000003f782f */ /* 0x000fe20003800000 */
[----:B------:R-:W-:-:S04]  /*01b0*/  UIADD3 UR6, -UR6, 0x100000, URZ ;  /* 0x0010000006067890 */ /* 0x000fc8000fffe13f */
[----:B------:R-:W-:Y:S02]  /*01c0*/  USHF.L.U32 UR7, UR6, 0xb, URZ ;  /* 0x0000000b06077899 */ /* 0x000fe4000800063f */
[----:B------:R-:W-:Y:S02]  /*01d0*/  USHF.L.U32 UR6, UR6, 0x1, URZ ;  /* 0x0000000106067899 */ /* 0x000fe4000800063f */
[----:B0-----:R-:W-:Y:S02]  /*01e0*/  ULEA UR8, UR8, UR4, 0x18 ;  /* 0x0000000408087291 */ /* 0x001fe4000f8ec03f */
[----:B------:R-:W-:-:S04]  /*01f0*/  UIADD3 UR4, -UR5, 0x100000, URZ ;  /* 0x0010000005047890 */ /* 0x000fc8000fffe13f */
[----:B------:R-:W-:Y:S02]  /*0200*/  USHF.L.U32 UR5, UR4, 0xb, URZ ;  /* 0x0000000b04057899 */ /* 0x000fe4000800063f */
[----:B------:R-:W-:Y:S01]  /*0210*/  USHF.L.U32 UR4, UR4, 0x1, URZ ;  /* 0x0000000104047899 */ /* 0x000fe2000800063f */
[----:B------:R-:W0:Y:S11]  /*0220*/  FENCE.VIEW.ASYNC.S ;  /* 0x00000000000073c6 */ /* 0x000e360000000000 */
[----:B0-----:R0:W1:Y:S01]  /*0230*/  SYNCS.EXCH.64 URZ, [UR8], UR4 ;  /* 0x00000004083f75b2 */ /* 0x0010620008000100 */
[----:B------:R0:W2:Y:S01]  /*0240*/  SYNCS.EXCH.64 URZ, [UR8+0x20], UR6 ;  /* 0x00002006083f75b2 */ /* 0x0000a20008000100 */
[----:B------:R0:W3:Y:S01]  /*0250*/  SYNCS.EXCH.64 URZ, [UR8+0x8], UR4 ;  /* 0x00000804083f75b2 */ /* 0x0000e20008000100 */
[----:B------:R0:W4:Y:S01]  /*0260*/  SYNCS.EXCH.64 URZ, [UR8+0x28], UR6 ;  /* 0x00002806083f75b2 */ /* 0x0001220008000100 */
[----:B------:R0:W0:Y:S01]  /*0270*/  SYNCS.EXCH.64 URZ, [UR8+0x10], UR4 ;  /* 0x00001004083f75b2 */ /* 0x0000220008000100 */
[----:B------:R0:W0:Y:S01]  /*0280*/  SYNCS.EXCH.64 URZ, [UR8+0x30], UR6 ;  /* 0x00003006083f75b2 */ /* 0x0000220008000100 */
[----:B------:R0:W0:Y:S01]  /*0290*/  SYNCS.EXCH.64 URZ, [UR8+0x18], UR4 ;  /* 0x00001804083f75b2 */ /* 0x0000220008000100 */
[----:B------:R0:W0:Y:S01]  /*02a0*/  SYNCS.EXCH.64 URZ, [UR8+0x38], UR6 ;  /* 0x00003806083f75b2 */ /* 0x0000220008000100 */
[----:B------:R-:W-:Y:S01]  /*02b0*/  NOP ;  /* 0x0000000000007918 */ /* 0x000fe20000000000 */
.L_x_2:
[----:B------:R-:W-:Y:S01]  /*02c0*/  SHF.R.S32.HI R5, RZ, 0x1f, R0 ;  /* 0x0000001fff057819 */ /* 0x000fe20000011400 */
[----:B------:R-:W5:Y:S01]  /*02d0*/  SHFL.IDX PT, R2, R2, RZ, 0x1f ;  /* 0x00001fff02027589 */ /* 0x000f6200000e0000 */
[----:B0-----:R-:W0:Y:S01]  /*02e0*/  S2UR UR8, SR_CTAID.X ;  /* 0x00000000000879c3 */ /* 0x001e220000002500 */
[----:B------:R-:W-:Y:S02]  /*02f0*/  ELECT P0, URZ, PT ;  /* 0x00000000003f782f */ /* 0x000fe40003800000 */
[----:B------:R-:W-:Y:S01]  /*0300*/  LEA.HI R5, R5, R0, RZ, 0x7 ;  /* 0x0000000005057211 */ /* 0x000fe200078f38ff */
[----:B------:R-:W1:Y:S01]  /*0310*/  S2R R8, SR_CTAID.Y ;  /* 0x0000000000087919 */ /* 0x000e620000002600 */
[----:B------:R-:W-:Y:S01]  /*0320*/  SHF.R.S32.HI R11, RZ, 0x1f, R4 ;  /* 0x0000001fff0b7819 */ /* 0x000fe20000011404 */
[----:B------:R-:W-:Y:S01]  /*0330*/  ULDC UR4, c[0x0][0x150] ;  /* 0x0000540000047ab9 */ /* 0x000fe20000000800 */
[----:B------:R-:W-:Y:S01]  /*0340*/  LOP3.LUT R5, R5, 0xffffff80, RZ, 0xc0, !PT ;  /* 0xffffff8005057812 */ /* 0x000fe200078ec0ff */
[----:B------:R-:W-:Y:S01]  /*0350*/  VIADD R16, R3, 0xffffffff ;  /* 0xffffffff03107836 */ /* 0x000fe20000000000 */
[----:B------:R-:W-:Y:S01]  /*0360*/  LEA.HI R11, R11, R4, RZ, 0x2 ;  /* 0x000000040b0b7211 */ /* 0x000fe200078f10ff */
[----:B------:R-:W2:Y:S01]  /*0370*/  LDC R12, c[0x0][0x144] ;  /* 0x00005100ff0c7b82 */ /* 0x000ea20000000800 */
[----:B------:R-:W-:Y:S01]  /*0380*/  NOP ;  /* 0x0000000000007918 */ /* 0x000fe20000000000 */
[----:B------:R-:W-:Y:S01]  /*0390*/  IMAD.IADD R6, R0, 0x1, -R5 ;  /* 0x0000000100067824 */ /* 0x000fe200078e0a05 */
[----:B------:R-:W-:Y:S01]  /*03a0*/  LOP3.LUT R11, R11, 0x3ffffffc, RZ, 0xc0, !PT ;  /* 0x3ffffffc0b0b7812 */ /* 0x000fe200078ec0ff */
[----:B------:R-:W-:Y:S01]  /*03b0*/  NOP ;  /* 0x0000000000007918 */ /* 0x000fe20000000000 */
[----:B------:R-:W-:-:S02]  /*03c0*/  ISETP.NE.AND P4, PT, R3, RZ, PT ;  /* 0x000000ff0300720c */ /* 0x000fc40003f85270 */
[----:B------:R-:W-:Y:S01]  /*03d0*/  SHF.R.S32.HI R5, RZ, 0x1f, R6 ;  /* 0x0000001fff057819 */ /* 0x000fe20000011406 */
[----:B------:R-:W-:Y:S01]  /*03e0*/  IMAD.IADD R4, R4, 0x1, -R11 ;  /* 0x0000000104047824 */ /* 0x000fe200078e0a0b */
[----:B------:R-:W3:Y:S01]  /*03f0*/  LDC R14, c[0x0][0x140] ;  /* 0x00005000ff0e7b82 */ /* 0x000ee20000000800 */
[----:B------:R-:W-:Y:S02]  /*0400*/  ISETP.GE.U32.AND P6, PT, R16, 0x2, PT ;  /* 0x000000021000780c */ /* 0x000fe40003fc6070 */
[----:B------:R-:W-:Y:S02]  /*0410*/  LEA.HI R5, R5, R6, RZ, 0x3 ;  /* 0x0000000605057211 */ /* 0x000fe400078f18ff */
[----:B-----5:R-:W-:Y:S02]  /*0420*/  ISETP.NE.OR P0, PT, R2, RZ, !P0 ;  /* 0x000000ff0200720c */ /* 0x020fe40004705670 */
[--C-:B------:R-:W-:Y:S01]  /*0430*/  SHF.R.S32.HI R2, RZ, 0x3, R5.reuse ;  /* 0x00000003ff027819 */ /* 0x100fe20000011405 */
[----:B------:R-:W5:Y:S01]  /*0440*/  LDC R13, c[0x0][0x148] ;  /* 0x00005200ff0d7b82 */ /* 0x000f620000000800 */
[----:B------:R-:W-:-:S02]  /*0450*/  SHF.R.S32.HI R5, RZ, 0x1f, R5 ;  /* 0x0000001fff057819 */ /* 0x000fc40000011405 */
[----:B0-----:R-:W-:Y:S02]  /*0460*/  I2FP.F32.U32 R10, UR8 ;  /* 0x00000008000a7c45 */ /* 0x001fe40008201000 */
[----:B------:R-:W-:-:S03]  /*0470*/  LEA.HI R5, R5, R2, RZ, 0x2 ;  /* 0x0000000205057211 */ /* 0x000fc600078f10ff */
[----:B------:R-:W-:Y:S01]  /*0480*/  FMUL R10, R10, UR4 ;  /* 0x000000040a0a7c20 */ /* 0x000fe20008400000 */
[----:B------:R-:W-:Y:S01]  /*0490*/  LOP3.LUT R5, R5, 0xfffffffc, RZ, 0xc0, !PT ;  /* 0xfffffffc05057812 */ /* 0x000fe200078ec0ff */
[----:B------:R-:W-:Y:S01]  /*04a0*/  VOTEU.ALL UP0, P0 ;  /* 0x00000000003f7886 */ /* 0x000fe20000000000 */
[----:B-1----:R-:W-:Y:S01]  /*04b0*/  I2FP.F32.U32 R11, R8 ;  /* 0x00000008000b7245 */ /* 0x002fe20000201000 */
[----:B------:R-:W-:Y:S01]  /*04c0*/  ULDC UR4, c[0x0][0x154] ;  /* 0x0000550000047ab9 */ /* 0x000fe20000000800 */
[----:B------:R-:W-:Y:S01]  /*04d0*/  VOTEU.ALL UP1, P0 ;  /* 0x00000000003f7886 */ /* 0x000fe20000020000 */
[----:B------:R-:W0:Y:S01]  /*04e0*/  F2I.U32.TRUNC.NTZ R10, R10 ;  /* 0x0000000a000a7305 */ /* 0x000e22000020f000 */
[----:B------:R-:W-:Y:S01]  /*04f0*/  IMAD.IADD R5, R2, 0x1, -R5 ;  /* 0x0000000102057824 */ /* 0x000fe200078e0a05 */
[----:B------:R-:W1:Y:S01]  /*0500*/  @!UP0 S2UR UR7, SR_CgaCtaId ;  /* 0x00000000000789c3 */ /* 0x000e620000008800 */
[----:B------:R-:W-:Y:S01]  /*0510*/  @!UP0 UMOV UR6, 0x400 ;  /* 0x0000040000068882 */ /* 0x000fe20000000000 */
[----:B---3--:R-:W-:Y:S01]  /*0520*/  ISETP.EQ.U32.AND P3, PT, R14, 0x1, PT ;  /* 0x000000010e00780c */ /* 0x008fe20003f62070 */
[----:B------:R-:W-:-:S05]  /*0530*/  IMAD R5, R4, 0x4, R5 ;  /* 0x0000000404057824 */ /* 0x000fca00078e0205 */
[----:B------:R-:W-:-:S04]  /*0540*/  LEA.HI R2, R5, R5, RZ, 0x1 ;  /* 0x0000000505027211 */ /* 0x000fc800078f08ff */
[----:B------:R-:W-:Y:S01]  /*0550*/  LOP3.LUT R4, R2, 0xfffffffe, RZ, 0xc0, !PT ;  /* 0xfffffffe02047812 */ /* 0x000fe200078ec0ff */
[----:B0-----:R-:W-:Y:S02]  /*0560*/  IMAD.MOV R15, RZ, RZ, -R10 ;  /* 0x000000ffff0f7224 */ /* 0x001fe400078e0a0a */
[----:B------:R-:W-:Y:S01]  /*0570*/  FMUL R10, R11, UR4 ;  /* 0x000000040b0a7c20 */ /* 0x000fe20008400000 */
[----:B------:R-:W-:Y:S01]  /*0580*/  SHF.R.S32.HI R2, RZ, 0x1f, R7 ;  /* 0x0000001fff027819 */ /* 0x000fe20000011407 */
[----:B------:R-:W-:Y:S01]  /*0590*/  UMOV UR4, 0x20 ;  /* 0x0000002000047882 */ /* 0x000fe20000000000 */
[----:B--2---:R-:W-:Y:S01]  /*05a0*/  IMAD R12, R12, R15, UR8 ;  /* 0x000000080c0c7e24 */ /* 0x004fe2000f8e020f */
[----:B------:R-:W-:-:S04]  /*05b0*/  @!UP0 UIADD3 UR4, -UR4, 0x100000, URZ ;  /* 0x0010000004048890 */ /* 0x000fc8000fffe13f */
[----:B------:R-:W-:Y:S02]  /*05c0*/  @!UP0 USHF.L.U32 UR5, UR4, 0xb, URZ ;  /* 0x0000000b04058899 */ /* 0x000fe4000800063f */
[----:B------:R-:W-:Y:S01]  /*05d0*/  @!UP0 USHF.L.U32 UR4, UR4, 0x1, URZ ;  /* 0x0000000104048899 */ /* 0x000fe2000800063f */
[C---:B------:R-:W-:Y:S01]  /*05e0*/  IMAD.IADD R11, R5.reuse, 0x1, -R4 ;  /* 0x00000001050b7824 */ /* 0x040fe200078e0a04 */
[----:B------:R-:W0:Y:S01]  /*05f0*/  F2I.U32.TRUNC.NTZ R10, R10 ;  /* 0x0000000a000a7305 */ /* 0x000e22000020f000 */
[----:B------:R-:W-:Y:S01]  /*0600*/  LEA.HI R2, R2, R7, RZ, 0x2 ;  /* 0x0000000702027211 */ /* 0x000fe200078f10ff */
[----:B------:R-:W-:Y:S02]  /*0610*/  IMAD.SHL.U32 R4, R5, 0x4, RZ ;  /* 0x0000000405047824 */ /* 0x000fe400078e00ff */
[----:B------:R-:W-:Y:S01]  /*0620*/  ISETP.NE.AND P2, PT, R11, R12, PT ;  /* 0x0000000c0b00720c */ /* 0x000fe20003f45270 */
[----:B-1----:R-:W-:Y:S01]  /*0630*/  @!UP0 ULEA UR6, UR7, UR6, 0x18 ;  /* 0x0000000607068291 */ /* 0x002fe2000f8ec03f */
[----:B------:R-:W-:Y:S01]  /*0640*/  LOP3.LUT R2, R2, 0xfffffffc, RZ, 0xc0, !PT ;  /* 0xfffffffc02027812 */ /* 0x000fe200078ec0ff */
[----:B------:R-:W-:Y:S01]  /*0650*/  VOTEU.ALL UP0, P0 ;  /* 0x00000000003f7886 */ /* 0x000fe20000000000 */
[----:B------:R-:W-:-:S02]  /*0660*/  LOP3.LUT R5, R5, 0xc, R4, 0x78, !PT ;  /* 0x0000000c05057812 */ /* 0x000fc400078e7804 */
[----:B------:R-:W-:Y:S01]  /*0670*/  LOP3.LUT P0, RZ, R6, 0x7, RZ, 0xc0, !PT ;  /* 0x0000000706ff7812 */ /* 0x000fe2000780c0ff */
[----:B------:R-:W-:Y:S02]  /*0680*/  IMAD.IADD R7, R7, 0x1, -R2 ;  /* 0x0000000107077824 */ /* 0x000fe400078e0a02 */
[----:B------:R-:W-:Y:S01]  /*0690*/  IMAD.MOV.U32 R6, RZ, RZ, 0x1 ;  /* 0x00000001ff067424 */ /* 0x000fe200078e00ff */
[----:B------:R-:W-:Y:S01]  /*06a0*/  ISETP.LT.U32.AND P0, PT, R5, 0x4, !P0 ;  /* 0x000000040500780c */ /* 0x000fe20004701070 */
[----:B0-----:R-:W-:Y:S01]  /*06b0*/  IMAD.MOV R20, RZ, RZ, -R10 ;  /* 0x000000ffff147224 */ /* 0x001fe200078e0a0a */
[----:B------:R-:W-:Y:S01]  /*06c0*/  ISETP.NE.AND P1, PT, R7, 0x3, PT ;  /* 0x000000030700780c */ /* 0x000fe20003f25270 */
[----:B------:R-:W0:Y:S02]  /*06d0*/  FENCE.VIEW.ASYNC.S ;  /* 0x00000000000073c6 */ /* 0x000e240000000000 */
[----:B0-----:R0:W1:Y:S01]  /*06e0*/  @!UP0 SYNCS.EXCH.64 URZ, [UR6+0x50], UR4 ;  /* 0x00005004063f85b2 */ /* 0x0010620008000100 */
[----:B------:R-:W-:Y:S01]  /*06f0*/  @P2 LEA.HI R2, R5, R5, RZ, 0x1 ;  /* 0x0000000505022211 */ /* 0x000fe200078f08ff */
[----:B-----5:R-:W-:Y:S01]  /*0700*/  IMAD R11, R13, R20, R8 ;  /* 0x000000140d0b7224 */ /* 0x020fe200078e0208 */
[----:B------:R-:W-:-:S02]  /*0710*/  ISETP.EQ.OR P1, PT, R7, RZ, !P1 ;  /* 0x000000ff0700720c */ /* 0x000fc40004f22670 */
[----:B------:R-:W-:Y:S02]  /*0720*/  @P2 SHF.R.S32.HI R2, RZ, 0x1, R2 ;  /* 0x00000001ff022819 */ /* 0x000fe40000011402 */
[----:B------:R-:W-:Y:S02]  /*0730*/  ISETP.EQ.AND P1, PT, R3, RZ, P1 ;  /* 0x000000ff0300720c */ /* 0x000fe40000f22270 */
[----:B------:R-:W-:Y:S02]  /*0740*/  @P2 ISETP.NE.AND P5, PT, R2, R11, PT ;  /* 0x0000000b0200220c */ /* 0x000fe40003fa5270 */
[----:B------:R-:W-:Y:S02]  /*0750*/  SEL R3, RZ, 0x1, !P0 ;  /* 0x00000001ff037807 */ /* 0x000fe40004000000 */
[----:B------:R-:W-:Y:S02]  /*0760*/  @P2 SEL R6, RZ, 0x1, P5 ;  /* 0x00000001ff062807 */ /* 0x000fe40002800000 */
[----:B------:R-:W-:Y:S01]  /*0770*/  SEL R4, RZ, 0x1, !P1 ;  /* 0x00000001ff047807 */ /* 0x000fe20004800000 */
[----:B------:R0:W2:Y:S01]  /*0780*/  @!UP1 SYNCS.EXCH.64 URZ, [UR6+0x58], UR4 ;  /* 0x00005804063f95b2 */ /* 0x0000a20008000100 */
[----:B------:R-:W-:Y:S01]  /*0790*/  LOP3.LUT R6, R6, R3, RZ, 0xc0, !PT ;  /* 0x0000000306067212 */ /* 0x000fe200078ec0ff */
[----:B------:R-:W-:Y:S01]  /*07a0*/  NOP ;  /* 0x0000000000007918 */ /* 0x000fe20000000000 */
[----:B------:R-:W-:Y:S01]  /*07b0*/  SEL R4, R4, 0x2, P6 ;  /* 0x0000000204047807 */ /* 0x000fe20003000000 */
[----:B------:R-:W-:Y:S06]  /*07c0*/  @!P3 BRA `(.L_x_3) ;  /* 0x000000000008b947 */ /* 0x000fec0003800000 */
[----:B-12-4-:R-:W-:Y:S01]  /*07d0*/  UCGABAR_ARV ;  /* 0x00000000000079c7 */ /* 0x016fe20008000000 */
[----:B------:R-:W-:Y:S05]  /*07e0*/  BRA `(.L_x_4) ;  /* 0x0000000000047947 */ /* 0x000fea0003800000 */
.L_x_3:
[----:B-12-4-:R-:W-:Y:S01]  /*07f0*/  NOP ;  /* 0x0000000000007918 */ /* 0x016fe20000000000 */
.L_x_4:
[----:B------:R-:W1:Y:S01]  /*0800*/  LDC R2, c[0x0][0x65c] ;  /* 0x00019700ff027b82 */ /* 0x000e620000000800 */
[----:B------:R-:W-:Y:S01]  /*0810*/  IMAD.MOV.U32 R3, RZ, RZ, RZ ;  /* 0x000000ffff037224 */ /* 0x000fe200078e00ff */
[----:B-1----:R-:W-:Y:S01]  /*0820*/  ISETP.NE.AND P2, PT, R2, 0x1, PT ;  /* 0x000000010200780c */ /* 0x002fe20003f45270 */
[----:B------:R-:W-:-:S12]  /*0830*/  IMAD.U32 R2, RZ, RZ, UR8 ;  /* 0x00000008ff027e24 */ /* 0x000fd8000f8e00ff */
[----:B------:R-:W1:Y:S01]  /*0840*/  @P2 LDC R15, c[0x0][0x10] ;  /* 0x00000400ff0f2b82 */ /* 0x000e620000000800 */
[----:B------:R-:W-:Y:S02]  /*0850*/  @P2 IMAD.MOV.U32 R9, RZ, RZ, RZ ;  /* 0x000000ffff092224 */ /* 0x000fe400078e00ff */
[----:B------:R-:W-:-:S05]  /*0860*/  @P2 IMAD.MOV.U32 R17, RZ, RZ, RZ ;  /* 0x000000ffff112224 */ /* 0x000fca00078e00ff */
[----:B------:R-:W2:Y:S01]  /*0870*/  @!P2 LDC R11, c[0x0][0xc] ;  /* 0x00000300ff0bab82 */ /* 0x000ea20000000800 */
[----:B-1----:R-:W-:-:S04]  /*0880*/  @P2 IMAD.WIDE.U32 R14, R15, UR8, R8 ;  /* 0x000000080f0e2c25 */ /* 0x002fc8000f8e0008 */
[----:B--2---:R-:W-:-:S04]  /*0890*/  @!P2 IMAD.WIDE.U32 R10, R8, R11, R2 ;  /* 0x0000000b080aa225 */ /* 0x004fc800078e0002 */
[----:B------:R-:W-:Y:S02]  /*08a0*/  @P2 IMAD.MOV.U32 R2, RZ, RZ, R14 ;  /* 0x000000ffff022224 */ /* 0x000fe400078e000e */
[----:B------:R-:W-:Y:S02]  /*08b0*/  @P2 IMAD.IADD R3, R15, 0x1, R17 ;  /* 0x000000010f032824 */ /* 0x000fe400078e0211 */
[----:B------:R-:W-:Y:S02]  /*08c0*/  @!P2 IMAD.MOV.U32 R2, RZ, RZ, R10 ;  /* 0x000000ffff02a224 */ /* 0x000fe400078e000a */
[----:B------:R-:W-:Y:S01]  /*08d0*/  @!P2 IMAD.MOV.U32 R3, RZ, RZ, R11 ;  /* 0x000000ffff03a224 */ /* 0x000fe200078e000b */
[----:B------:R-:W-:Y:S06]  /*08e0*/  @!P3 BRA `(.L_x_5) ;  /* 0x00000000000cb947 */ /* 0x000fec0003800000 */
[----:B------:R-:W-:Y:S01]  /*08f0*/  UCGABAR_WAIT ;  /* 0x0000000000007dc7 */ /* 0x000fe20008000000 */
[----:B------:R-:W-:Y:S01]  /*0900*/  CCTL.IVALL ;  /* 0x00000000ff00798f */ /* 0x000fe20002000000 */
[----:B------:R-:W-:Y:S05]  /*0910*/  BRA `(.L_x_6) ;  /* 0x0000000000047947 */ /* 0x000fea0003800000 */
.L_x_5:
[----:B------:R-:W-:Y:S06]  /*0920*/  BAR.SYNC.DEFER_BLOCKING 0x0 ;  /* 0x0000000000007b1d */ /* 0x000fec0000010000 */
.L_x_6:
[----:B------:R-:W-:Y:S05]  /*0930*/  @!P4 BRA `(.L_x_7) ;  /* 0x000000740098c947 */ /* 0x000fea0003800000 */
[----:B------:R-:W-:-:S13]  /*0940*/  ISETP.GT.U32.AND P0, PT, R16, 0x1, PT ;  /* 0x000000011000780c */ /* 0x000fda0003f04070 */
[----:B0-----:R-:W-:Y:S05]  /*0950*/  @P0 EXIT ;  /* 0x000000000000094d */ /* 0x001fea0003800000 */
[----:B------:R-:W-:Y:S01]  /*0960*/  ULDC.64 UR4, c[0x0][0x650] ;  /* 0x0001940000047ab9 */ /* 0x000fe20000000a00 */
[----:B------:R-:W-:Y:S01]  /*0970*/  PRMT R14, RZ, 0x7610, R14 ;  /* 0x00007610ff0e7816 */ /* 0x000fe2000000000e */
[----:B------:R-:W-:Y:S01]  /*0980*/  IMAD.MOV.U32 R11, RZ, RZ, -0x1 ;  /* 0xffffffffff0b7424 */ /* 0x000fe200078e00ff */
[----:B------:R-:W-:Y:S01]  /*0990*/  ISETP.GE.U32.AND P0, PT, R2, UR4, PT ;  /* 0x0000000402007c0c */ /* 0x000fe2000bf06070 */
[----:B------:R-:W-:Y:S02]  /*09a0*/  IMAD.MOV.U32 R10, RZ, RZ, -0x1 ;  /* 0xffffffffff0a7424 */ /* 0x000fe400078e00ff */
[----:B------:R-:W-:Y:S01]  /*09b0*/  IMAD.MOV.U32 R7, RZ, RZ, -0x1 ;  /* 0xffffffffff077424 */ /* 0x000fe200078e00ff */
[----:B------:R-:W-:-:S13]  /*09c0*/  ISETP.GE.U32.AND.EX P0, PT, R3, UR5, PT, P0 ;  /* 0x0000000503007c0c */ /* 0x000fda000bf06100 */
[----:B------:R-:W-:Y:S05]  /*09d0*/  @P0 BRA `(.L_x_8) ;  /* 0x0000000400280947 */ /* 0x000fea0003800000 */
[----:B------:R-:W0:Y:S01]  /*09e0*/  LDC.64 R22, c[0x0][0x628] ;  /* 0x00018a00ff167b82 */ /* 0x000e220000000a00 */
[----:B------:R-:W-:Y:S02]  /*09f0*/  IMAD.MOV.U32 R10, RZ, RZ, R2 ;  /* 0x000000ffff0a7224 */ /* 0x000fe400078e0002 */
[----:B------:R-:W-:-:S05]  /*0a00*/  IMAD.MOV.U32 R11, RZ, RZ, R3 ;  /* 0x000000ffff0b7224 */ /* 0x000fca00078e0003 */
[----:B------:R-:W1:Y:S08]  /*0a10*/  LDC R18, c[0x0][0x630] ;  /* 0x00018c00ff127b82 */ /* 0x000e700000000800 */
[----:B------:R-:W2:Y:S01]  /*0a20*/  LDC.64 R24, c[0x0][0x620] ;  /* 0x00018800ff187b82 */ /* 0x000ea20000000a00 */
[----:B0-----:R-:W-:-:S04]  /*0a30*/  ISETP.NE.U32.AND P0, PT, R22, RZ, PT ;  /* 0x000000ff1600720c */ /* 0x001fc80003f05070 */
[----:B------:R-:W-:-:S13]  /*0a40*/  ISETP.NE.AND.EX P0, PT, R23, RZ, PT, P0 ;  /* 0x000000ff1700720c */ /* 0x000fda0003f05300 */
[----:B-12---:R-:W-:Y:S05]  /*0a50*/  @!P0 BRA `(.L_x_9) ;  /* 0x0000000000288947 */ /* 0x006fea0003800000 */
[----:B------:R-:W0:Y:S02]  /*0a60*/  LDC R7, c[0x0][0x634] ;  /* 0x00018d00ff077b82 */ /* 0x000e240000000800 */
[----:B0-----:R-:W-:-:S05]  /*0a70*/  IADD3 R7, P0, R2, R7, RZ ;  /* 0x0000000702077210 */ /* 0x001fca0007f1e0ff */
[----:B------:R-:W-:-:S04]  /*0a80*/  IMAD.X R19, RZ, RZ, R3, P0 ;  /* 0x000000ffff137224 */ /* 0x000fc800000e0603 */
[----:B------:R-:W-:-:S04]  /*0a90*/  IMAD.WIDE.U32 R10, R19, R22, RZ ;  /* 0x00000016130a7225 */ /* 0x000fc800078e00ff */
[----:B------:R-:W-:-:S04]  /*0aa0*/  IMAD.WIDE.U32 R14, P0, R7, R23, R10 ;  /* 0x00000017070e7225 */ /* 0x000fc8000780000a */
[----:B------:R-:W-:-:S04]  /*0ab0*/  IMAD.WIDE.U32 R10, R7, R22, RZ ;  /* 0x00000016070a7225 */ /* 0x000fc800078e00ff */
[----:B------:R-:W-:Y:S01]  /*0ac0*/  IMAD.X R17, RZ, RZ, RZ, P0 ;  /* 0x000000ffff117224 */ /* 0x000fe200000e06ff */
[----:B------:R-:W-:Y:S01]  /*0ad0*/  IADD3 RZ, P0, R11, R14, RZ ;  /* 0x0000000e0bff7210 */ /* 0x000fe20007f1e0ff */
[----:B------:R-:W-:-:S04]  /*0ae0*/  IMAD.MOV.U32 R16, RZ, RZ, R15 ;  /* 0x000000ffff107224 */ /* 0x000fc800078e000f */
[----:B------:R-:W-:-:S08]  /*0af0*/  IMAD.WIDE.U32.X R10, R19, R23, R16, P0 ;  /* 0x00000017130a7225 */ /* 0x000fd000000e0410 */
.L_x_9:
[----:B------:R-:W0:Y:S01]  /*0b00*/  LDC.64 R26, c[0x0][0x640] ;  /* 0x00019000ff1a7b82 */ /* 0x000e220000000a00 */
[--C-:B------:R-:W-:Y:S01]  /*0b10*/  SHF.R.U64 R28, R10, R18, R11.reuse ;  /* 0x000000120a1c7219 */ /* 0x100fe2000000120b */
[----:B------:R-:W-:Y:S01]  /*0b20*/  IMAD R29, R13, R20, R8 ;  /* 0x000000140d1d7224 */ /* 0x000fe200078e0208 */
[----:B------:R-:W-:Y:S01]  /*0b30*/  SHF.R.U32.HI R7, RZ, R18, R11 ;  /* 0x00000012ff077219 */ /* 0x000fe2000001160b */
[----:B------:R-:W-:Y:S01]  /*0b40*/  IMAD.MOV.U32 R23, RZ, RZ, 0x1 ;  /* 0x00000001ff177424 */ /* 0x000fe200078e00ff */
[----:B------:R-:W-:-:S03]  /*0b50*/  IADD3 R9, P0, RZ, -R28, RZ ;  /* 0x8000001cff097210 */ /* 0x000fc60007f1e0ff */
[----:B------:R-:W1:Y:S02]  /*0b60*/  LDC R16, c[0x0][0x618] ;  /* 0x00018600ff107b82 */ /* 0x000e640000000800 */
[----:B------:R-:W-:Y:S02]  /*0b70*/  IMAD.X R7, RZ, RZ, ~R7, P0 ;  /* 0x000000ffff077224 */ /* 0x000fe400000e0e07 */
[----:B------:R-:W-:-:S04]  /*0b80*/  IMAD.WIDE.U32 R10, R9, R24, R2 ;  /* 0x00000018090a7225 */ /* 0x000fc800078e0002 */
[----:B------:R-:W2:Y:S01]  /*0b90*/  LDC R15, c[0x0][0x608] ;  /* 0x00018200ff0f7b82 */ /* 0x000ea20000000800 */
[----:B------:R-:W-:-:S04]  /*0ba0*/  IMAD R14, R7, R24, RZ ;  /* 0x00000018070e7224 */ /* 0x000fc800078e02ff */
[----:B------:R-:W-:-:S03]  /*0bb0*/  IMAD R7, R9, R25, R14 ;  /* 0x0000001909077224 */ /* 0x000fc600078e020e */
[----:B------:R-:W3:Y:S01]  /*0bc0*/  LDC R22, c[0x0][0x658] ;  /* 0x00019600ff167b82 */ /* 0x000ee20000000800 */
[----:B------:R-:W-:Y:S01]  /*0bd0*/  IMAD.IADD R7, R11, 0x1, R7 ;  /* 0x000000010b077824 */ /* 0x000fe200078e0207 */
[----:B0-----:R-:W-:-:S04]  /*0be0*/  ISETP.NE.U32.AND P0, PT, R26, RZ, PT ;  /* 0x000000ff1a00720c */ /* 0x001fc80003f05070 */
[----:B------:R-:W-:Y:S02]  /*0bf0*/  ISETP.NE.AND.EX P0, PT, R27, RZ, PT, P0 ;  /* 0x000000ff1b00720c */ /* 0x000fe40003f05300 */
[----:B------:R-:W0:Y:S01]  /*0c00*/  LDC R18, c[0x0][0x600] ;  /* 0x00018000ff127b82 */ /* 0x000e220000000800 */
[-CC-:B-1----:R-:W-:Y:S02]  /*0c10*/  SHF.R.U64 R19, R10, R16.reuse, R7.reuse ;  /* 0x000000100a137219 */ /* 0x182fe40000001207 */
[----:B------:R-:W-:Y:S01]  /*0c20*/  SHF.R.U32.HI R10, RZ, R16, R7 ;  /* 0x00000010ff0a7219 */ /* 0x000fe20000011607 */
[----:B------:R-:W-:-:S04]  /*0c30*/  IMAD.MOV.U32 R7, RZ, RZ, -0x1 ;  /* 0xffffffffff077424 */ /* 0x000fc800078e00ff */
[----:B------:R-:W1:Y:S01]  /*0c40*/  LDC R21, c[0x0][0x648] ;  /* 0x00019200ff157b82 */ /* 0x000e620000000800 */
[-CC-:B--2---:R-:W-:Y:S02]  /*0c50*/  SHF.R.U64 R16, R19, R15.reuse, R10.reuse ;  /* 0x0000000f13107219 */ /* 0x184fe4000000120a */
[----:B------:R-:W-:-:S05]  /*0c60*/  SHF.R.U32.HI R9, RZ, R15, R10 ;  /* 0x0000000fff097219 */ /* 0x000fca000001160a */
[----:B------:R-:W2:Y:S01]  /*0c70*/  LDC R24, c[0x0][0x638] ;  /* 0x00018e00ff187b82 */ /* 0x000ea20000000800 */
[-CC-:B---3--:R-:W-:Y:S02]  /*0c80*/  SHF.R.U64 R20, R16, R22.reuse, R9.reuse ;  /* 0x0000001610147219 */ /* 0x188fe40000001209 */
[-C--:B------:R-:W-:Y:S02]  /*0c90*/  SHF.L.U32 R7, R7, R22.reuse, RZ ;  /* 0x0000001607077219 */ /* 0x080fe400000006ff */
[----:B------:R-:W-:Y:S01]  /*0ca0*/  SHF.R.U32.HI R9, RZ, R22, R9 ;  /* 0x00000016ff097219 */ /* 0x000fe20000011609 */
[----:B------:R-:W-:Y:S01]  /*0cb0*/  IMAD.MOV.U32 R8, RZ, RZ, R20 ;  /* 0x000000ffff087224 */ /* 0x000fe200078e0014 */
[----:B------:R-:W-:Y:S01]  /*0cc0*/  LOP3.LUT R13, RZ, R7, RZ, 0x33, !PT ;  /* 0x00000007ff0d7212 */ /* 0x000fe200078e33ff */
[----:B------:R-:W3:Y:S01]  /*0cd0*/  LDC R25, c[0x0][0x610] ;  /* 0x00018400ff197b82 */ /* 0x000ee20000000800 */
[----:B------:R-:W-:Y:S05]  /*0ce0*/  @!P0 BRA `(.L_x_10) ;  /* 0x0000000000288947 */ /* 0x000fea0003800000 */
[----:B------:R-:W4:Y:S02]  /*0cf0*/  LDC R7, c[0x0][0x64c] ;  /* 0x00019300ff077b82 */ /* 0x000f240000000800 */
[----:B----4-:R-:W-:-:S05]  /*0d00*/  IADD3 R7, P0, R20, R7, RZ ;  /* 0x0000000714077210 */ /* 0x010fca0007f1e0ff */
        /* <DEDUP_REMOVED lines=8> */
.L_x_10:
[----:B-1----:R-:W-:Y:S01]  /*0d90*/  SHF.R.U64 R9, R8, R21, R9 ;  /* 0x0000001508097219 */ /* 0x002fe20000001209 */
[----:B0-----:R-:W-:Y:S01]  /*0da0*/  VIADD R10, R18, 0xffffffff ;  /* 0xffffffff120a7836 */ /* 0x001fe20000000000 */
[----:B------:R-:W-:Y:S01]  /*0db0*/  SHF.L.U32 R7, R23, R22, RZ ;  /* 0x0000001617077219 */ /* 0x000fe200000006ff */
[----:B------:R-:W-:Y:S01]  /*0dc0*/  IMAD.MOV.U32 R14, RZ, RZ, 0x1 ;  /* 0x00000001ff0e7424 */ /* 0x000fe200078e00ff */
[----:B------:R-:W-:Y:S01]  /*0dd0*/  LOP3.LUT R8, R16, R13, RZ, 0xc0, !PT ;  /* 0x0000000d10087212 */ /* 0x000fe200078ec0ff */
[----:B------:R-:W-:Y:S01]  /*0de0*/  IMAD.MOV R11, RZ, RZ, -R9 ;  /* 0x000000ffff0b7224 */ /* 0x000fe200078e0a09 */
[----:B------:R-:W-:Y:S02]  /*0df0*/  SEL R12, R12, R29, !P2 ;  /* 0x0000001d0c0c7207 */ /* 0x000fe40005000000 */
[----:B------:R-:W-:Y:S01]  /*0e00*/  LOP3.LUT R10, R19, R10, RZ, 0xc0, !PT ;  /* 0x0000000a130a7212 */ /* 0x000fe200078ec0ff */
[----:B------:R-:W-:Y:S02]  /*0e10*/  IMAD R9, R7, R9, R8 ;  /* 0x0000000907097224 */ /* 0x000fe400078e0208 */
[----:B--2---:R-:W-:-:S02]  /*0e20*/  IMAD R7, R11, R24, R20 ;  /* 0x000000180b077224 */ /* 0x004fc400078e0214 */
[----:B---3--:R-:W-:Y:S02]  /*0e30*/  IMAD R12, R9, R25, R12 ;  /* 0x00000019090c7224 */ /* 0x008fe400078e020c */
[----:B------:R-:W-:-:S05]  /*0e40*/  IMAD R7, R7, R18, R10 ;  /* 0x0000001207077224 */ /* 0x000fca00078e020a */
[----:B------:R-:W-:Y:S02]  /*0e50*/  SEL R10, R7, R12, !P2 ;  /* 0x0000000c070a7207 */ /* 0x000fe40005000000 */
[----:B------:R-:W-:Y:S01]  /*0e60*/  SEL R11, R12, R7, !P2 ;  /* 0x000000070c0b7207 */ /* 0x000fe20005000000 */
[----:B------:R-:W-:-:S07]  /*0e70*/  IMAD.MOV.U32 R7, RZ, RZ, R28 ;  /* 0x000000ffff077224 */ /* 0x000fce00078e001c */
.L_x_8:
[----:B------:R-:W-:-:S08]  /*0e80*/  NOP ;  /* 0x0000000000007918 */ /* 0x000fd00000000000 */
[----:B------:R-:W0:Y:S02]  /*0e90*/  USETMAXREG.TRY_ALLOC.CTAPOOL UP0, 0xe8 ;  /* 0x000000e8000079c8 */ /* 0x000e240008000600 */
[----:B0-----:R-:W-:-:S13]  /*0ea0*/  PLOP3.LUT P0, PT, PT, PT, UP0, 0x80, 0x0 ;  /* 0x000000000000781c */ /* 0x001fda0003f0f008 */
[----:B------:R-:W-:Y:S05]  /*0eb0*/  @!P0 BRA `(.L_x_8) ;  /* 0xfffffffc00f08947 */ /* 0x000fea000383ffff */
[----:B------:R-:W-:Y:S01]  /*0ec0*/  ULDC.64 UR4, c[0x0][0x598] ;  /* 0x0001660000047ab9 */ /* 0x000fe20000000a00 */
[----:B------:R-:W-:Y:S01]  /*0ed0*/  ULDC.64 UR16, c[0x0][0x208] ;  /* 0x0000820000107ab9 */ /* 0x000fe20000000a00 */
[----:B------:R-:W-:-:S04]  /*0ee0*/  ISETP.NE.U32.AND P0, PT, RZ, UR4, PT ;  /* 0x00000004ff007c0c */ /* 0x000fc8000bf05070 */
[----:B------:R-:W-:-:S13]  /*0ef0*/  ISETP.NE.AND.EX P0, PT, RZ, UR5, PT, P0 ;  /* 0x00000005ff007c0c */ /* 0x000fda000bf05300 */
[----:B------:R-:W-:Y:S05]  /*0f00*/  @!P0 BRA `(.L_x_11) ;  /* 0x00000000001c8947 */ /* 0x000fea0003800000 */
[----:B------:R-:W0:Y:S02]  /*0f10*/  LDC.64 R8, c[0x0][0x598] ;  /* 0x00016600ff087b82 */ /* 0x000e240000000a00 */
[----:B0-----:R-:W2:Y:S02]  /*0f20*/  LDG.E.64 R8, desc[UR16][R8.64] ;  /* 0x0000001008087981 */ /* 0x001ea4000c1e1b00 */
[----:B--2---:R-:W-:-:S04]  /*0f30*/  ISETP.NE.U32.AND P0, PT, R8, RZ, PT ;  /* 0x000000ff0800720c */ /* 0x004fc80003f05070 */
[----:B------:R-:W-:-:S13]  /*0f40*/  ISETP.NE.AND.EX P0, PT, R9, RZ, PT, P0 ;  /* 0x000000ff0900720c */ /* 0x000fda0003f05300 */
[----:B------:R-:W-:Y:S05]  /*0f50*/  @!P0 BRA `(.L_x_11) ;  /* 0x0000000000088947 */ /* 0x000fea0003800000 */
[----:B------:R0:W5:Y:S01]  /*0f60*/  LD.E R8, desc[UR16][R8.64] ;  /* 0x0000001008087980 */ /* 0x000162000c101900 */
[----:B------:R-:W-:Y:S05]  /*0f70*/  BRA `(.L_x_12) ;  /* 0x0000000000207947 */ /* 0x000fea0003800000 */
.L_x_11:
[----:B------:R-:W-:Y:S02]  /*0f80*/  ULDC.64 UR4, c[0x0][0x588] ;  /* 0x0001620000047ab9 */ /* 0x000fe40000000a00 */
[----:B------:R-:W-:-:S04]  /*0f90*/  ISETP.NE.U32.AND P0, PT, RZ, UR4, PT ;  /* 0x00000004ff007c0c */ /* 0x000fc8000bf05070 */
[----:B------:R-:W-:-:S13]  /*0fa0*/  ISETP.NE.AND.EX P0, PT, RZ, UR5, PT, P0 ;  /* 0x00000005ff007c0c */ /* 0x000fda000bf05300 */
[----:B------:R-:W-:Y:S05]  /*0fb0*/  @!P0 BRA `(.L_x_13) ;  /* 0x00000000000c8947 */ /* 0x000fea0003800000 */
[----:B------:R-:W0:Y:S02]  /*0fc0*/  LDC.64 R8, c[0x0][0x588] ;  /* 0x00016200ff087b82 */ /* 0x000e240000000a00 */
[----:B0-----:R1:W5:Y:S01]  /*0fd0*/  LDG.E R8, desc[UR16][R8.64] ;  /* 0x0000001008087981 */ /* 0x001362000c1e1900 */
[----:B------:R-:W-:Y:S05]  /*0fe0*/  BRA `(.L_x_12) ;  /* 0x0000000000047947 */ /* 0x000fea0003800000 */
.L_x_13:
[----:B------:R-:W2:Y:S02]  /*0ff0*/  LDC R8, c[0x0][0x580] ;  /* 0x00016000ff087b82 */ /* 0x000ea40000000800 */
.L_x_12:
[----:B------:R-:W-:Y:S02]  /*1000*/  ULDC.64 UR4, c[0x0][0x5a0] ;  /* 0x0001680000047ab9 */ /* 0x000fe40000000a00 */
[----:B------:R-:W-:-:S04]  /*1010*/  ISETP.NE.U32.AND P0, PT, RZ, UR4, PT ;  /* 0x00000004ff007c0c */ /* 0x000fc8000bf05070 */
[----:B------:R-:W-:-:S13]  /*1020*/  ISETP.NE.AND.EX P0, PT, RZ, UR5, PT, P0 ;  /* 0x00000005ff007c0c */ /* 0x000fda000bf05300 */
[----:B------:R-:W-:Y:S05]  /*1030*/  @!P0 BRA `(.L_x_14) ;  /* 0x00000000001c8947 */ /* 0x000fea0003800000 */
[----:B------:R-:W3:Y:S02]  /*1040*/  LDC.64 R12, c[0x0][0x5a0] ;  /* 0x00016800ff0c7b82 */ /* 0x000ee40000000a00 */
[----:B---3--:R-:W3:Y:S02]  /*1050*/  LDG.E.64 R12, desc[UR16][R12.64] ;  /* 0x000000100c0c7981 */ /* 0x008ee4000c1e1b00 */
[----:B---3--:R-:W-:-:S04]  /*1060*/  ISETP.NE.U32.AND P0, PT, R12, RZ, PT ;  /* 0x000000ff0c00720c */ /* 0x008fc80003f05070 */
[----:B------:R-:W-:-:S13]  /*1070*/  ISETP.NE.AND.EX P0, PT, R13, RZ, PT, P0 ;  /* 0x000000ff0d00720c */ /* 0x000fda0003f05300 */
[----:B------:R-:W-:Y:S05]  /*1080*/  @!P0 BRA `(.L_x_14) ;  /* 0x0000000000088947 */ /* 0x000fea0003800000 */
[----:B01----:R0:W5:Y:S01]  /*1090*/  LD.E R9, desc[UR16][R12.64] ;  /* 0x000000100c097980 */ /* 0x003162000c101900 */
[----:B------:R-:W-:Y:S05]  /*10a0*/  BRA `(.L_x_15) ;  /* 0x0000000000207947 */ /* 0x000fea0003800000 */
.L_x_14:
[----:B------:R-:W-:Y:S02]  /*10b0*/  ULDC.64 UR4, c[0x0][0x590] ;  /* 0x0001640000047ab9 */ /* 0x000fe40000000a00 */
[----:B------:R-:W-:-:S04]  /*10c0*/  ISETP.NE.U32.AND P0, PT, RZ, UR4, PT ;  /* 0x00000004ff007c0c */ /* 0x000fc8000bf05070 */
[----:B------:R-:W-:-:S13]  /*10d0*/  ISETP.NE.AND.EX P0, PT, RZ, UR5, PT, P0 ;  /* 0x00000005ff007c0c */ /* 0x000fda000bf05300 */
[----:B------:R-:W-:Y:S05]  /*10e0*/  @!P0 BRA `(.L_x_16) ;  /* 0x00000000000c8947 */ /* 0x000fea0003800000 */
[----:B------:R-:W0:Y:S02]  /*10f0*/  LDC.64 R12, c[0x0][0x590] ;  /* 0x00016400ff0c7b82 */ /* 0x000e240000000a00 */
[----:B01----:R1:W5:Y:S01]  /*1100*/  LDG.E R9, desc[UR16][R12.64] ;  /* 0x000000100c097981 */ /* 0x003362000c1e1900 */
[----:B------:R-:W-:Y:S05]  /*1110*/  BRA `(.L_x_15) ;  /* 0x0000000000047947 */ /* 0x000fea0003800000 */
.L_x_16:
[----:B01----:R-:W3:Y:S02]  /*1120*/  LDC R9, c[0x0][0x584] ;  /* 0x00016100ff097b82 */ /* 0x003ee40000000800 */
.L_x_15:
[----:B------:R-:W-:-:S13]  /*1130*/  LOP3.LUT P0, RZ, R14, 0xff, RZ, 0xc0, !PT ;  /* 0x000000ff0eff7812 */ /* 0x000fda000780c0ff */
[----:B------:R-:W-:Y:S05]  /*1140*/  @!P0 EXIT ;  /* 0x000000000000894d */ /* 0x000fea0003800000 */
[----:B------:R-:W-:Y:S01]  /*1150*/  ULDC UR4, c[0x0][0x28c] ;  /* 0x0000a30000047ab9 */ /* 0x000fe20000000800 */
[----:B------:R-:W-:Y:S01]  /*1160*/  LOP3.LUT R142, R4, 0x1, RZ, 0xfc, !PT ;  /* 0x00000001048e7812 */ /* 0x000fe200078efcff */
[----:B------:R-:W-:-:S04]  /*1170*/  UIADD3 UR4, UR4, 0x7f, URZ ;  /* 0x0000007f04047890 */ /* 0x000fc8000fffe03f */
[----:B------:R-:W-:-:S04]  /*1180*/  USHF.R.S32.HI UR5, URZ, 0x1f, UR4 ;  /* 0x0000001f3f057899 */ /* 0x000fc80008011404 */
[----:B------:R-:W-:-:S03]  /*1190*/  ULEA.HI UR5, UR5, UR4, URZ, 0x7 ;  /* 0x0000000405057291 */ /* 0x000fc6000f8f383f */
[----:B------:R-:W-:Y:S01]  /*11a0*/  UMOV UR4, URZ ;  /* 0x0000003f00047c82 */ /* 0x000fe20008000000 */
[----:B------:R-:W-:-:S03]  /*11b0*/  USHF.R.S32.HI UR9, URZ, 0x7, UR5 ;  /* 0x000000073f097899 */ /* 0x000fc60008011405 */
[----:B------:R-:W-:-:S09]  /*11c0*/  UMOV UR5, URZ ;  /* 0x0000003f00057c82 */ /* 0x000fd20008000000 */
.L_x_169:
[----:B01----:R-:W-:Y:S01]  /*11d0*/  LOP3.LUT R12, R0, 0x80, RZ, 0xc0, !PT ;  /* 0x00000080000c7812 */ /* 0x003fe200078ec0ff */
[----:B------:R-:W0:Y:S01]  /*11e0*/  S2UR UR13, SR_CgaCtaId ;  /* 0x00000000000d79c3 */ /* 0x000e220000008800 */
[----:B------:R-:W-:Y:S01]  /*11f0*/  UMOV UR12, 0x400 ;  /* 0x00000400000c7882 */ /* 0x000fe20000000000 */
[----:B------:R-:W-:Y:S01]  /*1200*/  UMOV UR6, URZ ;  /* 0x0000003f00067c82 */ /* 0x000fe20008000000 */
[----:B------:R-:W-:Y:S01]  /*1210*/  SHF.R.U32.HI R12, RZ, 0x7, R12 ;  /* 0x00000007ff0c7819 */ /* 0x000fe2000001160c */
[----:B------:R-:W-:Y:S01]  /*1220*/  UMOV UR7, URZ ;  /* 0x0000003f00077c82 */ /* 0x000fe20008000000 */
[----:B------:R-:W-:Y:S01]  /*1230*/  UMOV UR18, UR5 ;  /* 0x0000000500127c82 */ /* 0x000fe20008000000 */
[----:B------:R-:W-:Y:S02]  /*1240*/  CS2R R16, SRZ ;  /* 0x0000000000107805 */ /* 0x000fe4000001ff00 */
[----:B------:R-:W-:Y:S01]  /*1250*/  CS2R R14, SRZ ;  /* 0x00000000000e7805 */ /* 0x000fe2000001ff00 */
[----:B------:R-:W1:Y:S01]  /*1260*/  LDC R13, c[0x0][0x28c] ;  /* 0x0000a300ff0d7b82 */ /* 0x000e620000000800 */
[----:B------:R-:W4:Y:S01]  /*1270*/  SHFL.IDX PT, R12, R12, RZ, 0x1f ;  /* 0x00001fff0c0c7589 */ /* 0x000f2200000e0000 */
[----:B------:R-:W-:-:S02]  /*1280*/  CS2R R18, SRZ ;  /* 0x0000000000127805 */ /* 0x000fc4000001ff00 */
[----:B------:R-:W-:Y:S02]  /*1290*/  CS2R R20, SRZ ;  /* 0x0000000000147805 */ /* 0x000fe4000001ff00 */
[----:B------:R-:W-:Y:S02]  /*12a0*/  CS2R R22, SRZ ;  /* 0x0000000000167805 */ /* 0x000fe4000001ff00 */
[----:B------:R-:W-:Y:S02]  /*12b0*/  CS2R R88, SRZ ;  /* 0x0000000000587805 */ /* 0x000fe4000001ff00 */
[----:B------:R-:W-:Y:S02]  /*12c0*/  CS2R R90, SRZ ;  /* 0x00000000005a7805 */ /* 0x000fe4000001ff00 */
[----:B------:R-:W-:Y:S02]  /*12d0*/  CS2R R94, SRZ ;  /* 0x00000000005e7805 */ /* 0x000fe4000001ff00 */
        /* <DEDUP_REMOVED lines=16> */
[----:B-1----:R-:W-:Y:S02]  /*13e0*/  ISETP.GE.AND P0, PT, R13, 0x1, PT ;  /* 0x000000010d00780c */ /* 0x002fe40003f06270 */
[----:B------:R-:W-:Y:S02]  /*13f0*/  CS2R R126, SRZ ;  /* 0x00000000007e7805 */ /* 0x000fe4000001ff00 */
[----:B----4-:R-:W-:-:S02]  /*1400*/  R2UR UR8, R12 ;  /* 0x000000000c0872ca */ /* 0x010fc400000e0000 */
[----:B------:R-:W-:Y:S02]  /*1410*/  CS2R R128, SRZ ;  /* 0x0000000000807805 */ /* 0x000fe4000001ff00 */
[----:B------:R-:W-:Y:S02]  /*1420*/  CS2R R130, SRZ ;  /* 0x0000000000827805 */ /* 0x000fe4000001ff00 */
[----:B------:R-:W-:Y:S02]  /*1430*/  CS2R R132, SRZ ;  /* 0x0000000000847805 */ /* 0x000fe4000001ff00 */
[----:B------:R-:W-:Y:S02]  /*1440*/  CS2R R134, SRZ ;  /* 0x0000000000867805 */ /* 0x000fe4000001ff00 */
[----:B------:R-:W-:Y:S02]  /*1450*/  CS2R R136, SRZ ;  /* 0x0000000000887805 */ /* 0x000fe4000001ff00 */
[----:B------:R-:W-:Y:S01]  /*1460*/  CS2R R138, SRZ ;  /* 0x00000000008a7805 */ /* 0x000fe2000001ff00 */
[----:B------:R-:W-:Y:S01]  /*1470*/  IMAD.MOV.U32 R141, RZ, RZ, RZ ;  /* 0x000000ffff8d7224 */ /* 0x000fe200078e00ff */
[----:B------:R-:W-:Y:S01]  /*1480*/  CS2R R24, SRZ ;  /* 0x0000000000187805 */ /* 0x000fe2000001ff00 */
[----:B------:R-:W-:Y:S01]  /*1490*/  IMAD.MOV.U32 R143, RZ, RZ, RZ ;  /* 0x000000ffff8f7224 */ /* 0x000fe200078e00ff */
[----:B---3--:R-:W-:Y:S01]  /*14a0*/  CS2R R26, SRZ ;  /* 0x00000000001a7805 */ /* 0x008fe2000001ff00 */
[----:B------:R-:W-:Y:S01]  /*14b0*/  IMAD.U32 R144, RZ, RZ, UR4 ;  /* 0x00000004ff907e24 */ /* 0x000fe2000f8e00ff */
[----:B------:R-:W-:Y:S01]  /*14c0*/  CS2R R28, SRZ ;  /* 0x00000000001c7805 */ /* 0x000fe2000001ff00 */
[----:B------:R-:W-:Y:S01]  /*14d0*/  ULEA.HI UR10, UR8, UR8, URZ, 0x1 ;  /* 0x00000008080a7291 */ /* 0x000fe2000f8f083f */
[----:B------:R-:W-:-:S02]  /*14e0*/  CS2R R30, SRZ ;  /* 0x00000000001e7805 */ /* 0x000fc4000001ff00 */
[----:B------:R-:W-:Y:S02]  /*14f0*/  CS2R R32, SRZ ;  /* 0x0000000000207805 */ /* 0x000fe4000001ff00 */
[----:B------:R-:W-:Y:S01]  /*1500*/  CS2R R34, SRZ ;  /* 0x0000000000227805 */ /* 0x000fe2000001ff00 */
[----:B------:R-:W-:Y:S01]  /*1510*/  ULOP3.LUT UR11, UR10, 0x7fffe, URZ, 0xc0, !UPT ;  /* 0x0007fffe0a0b7892 */ /* 0x000fe2000f8ec03f */
[----:B------:R-:W-:Y:S01]  /*1520*/  CS2R R36, SRZ ;  /* 0x0000000000247805 */ /* 0x000fe2000001ff00 */
[----:B0-----:R-:W-:Y:S01]  /*1530*/  ULEA UR10, UR13, UR12, 0x18 ;  /* 0x0000000c0d0a7291 */ /* 0x001fe2000f8ec03f */
[----:B------:R-:W-:Y:S01]  /*1540*/  CS2R R38, SRZ ;  /* 0x0000000000267805 */ /* 0x000fe2000001ff00 */
[----:B------:R-:W-:Y:S01]  /*1550*/  UIADD3 UR11, UR8, -UR11, URZ ;  /* 0x8000000b080b7290 */ /* 0x000fe2000fffe03f */
[----:B------:R-:W-:Y:S02]  /*1560*/  CS2R R40, SRZ ;  /* 0x0000000000287805 */ /* 0x000fe4000001ff00 */
[----:B------:R-:W-:Y:S01]  /*1570*/  CS2R R42, SRZ ;  /* 0x00000000002a7805 */ /* 0x000fe2000001ff00 */
[----:B------:R-:W-:Y:S01]  /*1580*/  UMOV UR8, URZ ;  /* 0x0000003f00087c82 */ /* 0x000fe20008000000 */
[----:B------:R-:W-:Y:S01]  /*1590*/  ULEA UR11, UR11, UR10, 0xd ;  /* 0x0000000a0b0b7291 */ /* 0x000fe2000f8e683f */
[----:B------:R-:W-:-:S02]  /*15a0*/  CS2R R44, SRZ ;  /* 0x00000000002c7805 */ /* 0x000fc4000001ff00 */
[----:B------:R-:W-:Y:S02]  /*15b0*/  CS2R R46, SRZ ;  /* 0x00000000002e7805 */ /* 0x000fe4000001ff00 */
[----:B------:R-:W-:Y:S01]  /*15c0*/  CS2R R48, SRZ ;  /* 0x0000000000307805 */ /* 0x000fe2000001ff00 */
[----:B------:R-:W-:Y:S01]  /*15d0*/  UIADD3 UR11, UR11, 0x100, URZ ;  /* 0x000001000b0b7890 */ /* 0x000fe2000fffe03f */
[----:B------:R-:W-:Y:S02]  /*15e0*/  CS2R R50, SRZ ;  /* 0x0000000000327805 */ /* 0x000fe4000001ff00 */
[----:B------:R-:W-:Y:S02]  /*15f0*/  CS2R R52, SRZ ;  /* 0x0000000000347805 */ /* 0x000fe4000001ff00 */
[----:B------:R-:W-:Y:S01]  /*1600*/  CS2R R54, SRZ ;  /* 0x0000000000367805 */ /* 0x000fe2000001ff00 */
[----:B------:R-:W-:Y:S01]  /*1610*/  USHF.R.U32.HI UR11, URZ, 0x4, UR11 ;  /* 0x000000043f0b7899 */ /* 0x000fe2000801160b */
[----:B------:R-:W-:-:S02]  /*1620*/  CS2R R56, SRZ ;  /* 0x0000000000387805 */ /* 0x000fc4000001ff00 */
[----:B------:R-:W-:Y:S02]  /*1630*/  CS2R R58, SRZ ;  /* 0x00000000003a7805 */ /* 0x000fe4000001ff00 */
[----:B------:R-:W-:Y:S01]  /*1640*/  CS2R R60, SRZ ;  /* 0x00000000003c7805 */ /* 0x000fe2000001ff00 */
[----:B------:R-:W-:Y:S01]  /*1650*/  ULOP3.LUT UR11, UR11, 0x3fff, URZ, 0xc0, !UPT ;  /* 0x00003fff0b0b7892 */ /* 0x000fe2000f8ec03f */
        /* <DEDUP_REMOVED lines=12> */
[----:B------:R-:W-:Y:S01]  /*1720*/  CS2R R86, SRZ ;  /* 0x0000000000567805 */ /* 0x000fe2000001ff00 */
[----:B------:R-:W-:Y:S06]  /*1730*/  @!P0 BRA `(.L_x_17) ;  /* 0x0000000800608947 */ /* 0x000fec0003800000 */
[----:B------:R-:W-:-:S13]  /*1740*/  ISETP.NE.AND P1, PT, R142, 0x3, PT ;  /* 0x000000038e00780c */ /* 0x000fda0003f25270 */
[----:B------:R-:W-:Y:S05]  /*1750*/  @!P1 BRA `(.L_x_18) ;  /* 0x0000000000049947 */ /* 0x000fea0003800000 */
[----:B------:R-:W-:Y:S01]  /*1760*/  BPT.TRAP 0x1 ;  /* 0x000000040000795c */ /* 0x000fe20000300000 */
.L_x_18:
[----:B------:R-:W-:Y:S01]  /*1770*/  ULEA UR6, UR5, UR10, 0x3 ;  /* 0x0000000a05067291 */ /* 0x000fe2000f8e183f */
[----:B------:R-:W-:-:S05]  /*1780*/  IMAD.U32 R12, RZ, RZ, UR4 ;  /* 0x00000004ff0c7e24 */ /* 0x000fca000f8e00ff */
[----:B------:R-:W-:-:S04]  /*1790*/  SHF.L.U32 R12, R12, 0x1f, RZ ;  /* 0x0000001f0c0c7819 */ /* 0x000fc800000006ff */
[----:B------:R0:W1:Y:S01]  /*17a0*/  SYNCS.PHASECHK.TRANS64.TRYWAIT P0, [UR6], R12 ;  /* 0x0000000cff0075a7 */ /* 0x0000620008000146 */
[----:B------:R-:W-:Y:S05]  /*17b0*/  @!P1 BRA `(.L_x_19) ;  /* 0x0000000000049947 */ /* 0x000fea0003800000 */
[----:B------:R-:W-:Y:S01]  /*17c0*/  BPT.TRAP 0x1 ;  /* 0x000000040000795c */ /* 0x000fe20000300000 */
.L_x_19:
[----:B-1----:R-:W-:Y:S05]  /*17d0*/  @P0 BRA `(.L_x_20) ;  /* 0x0000000000080947 */ /* 0x002fea0003800000 */
[----:B------:R-:W1:Y:S02]  /*17e0*/  SYNCS.PHASECHK.TRANS64.TRYWAIT P0, [UR6], R12 ;  /* 0x0000000cff0075a7 */ /* 0x000e640008000146 */
[----:B-1----:R-:W-:Y:S05]  /*17f0*/  @!P0 BRA `(.L_x_21) ;  /* 0x0000007c00848947 */ /* 0x002fea0003800000 */
.L_x_20:
[----:B------:R-:W-:Y:S01]  /*1800*/  UIADD3 UR6, UR10, 0x10100, URZ ;  /* 0x000101000a067890 */ /* 0x000fe2000fffe03f */
[----:B------:R-:W-:Y:S01]  /*1810*/  WARPGROUP.ARRIVE ;  /* 0x00000000000079c5 */ /* 0x000fe20000000000 */
[----:B------:R-:W-:Y:S01]  /*1820*/  ULOP3.LUT UR8, UR11, 0x10000, URZ, 0xfc, !UPT ;  /* 0x000100000b087892 */ /* 0x000fe2000f8efc3f */
[----:B------:R-:W-:Y:S01]  /*1830*/  CS2R R16, SRZ ;  /* 0x0000000000107805 */ /* 0x000fe2000001ff00 */
[----:B------:R-:W-:Y:S01]  /*1840*/  USHF.R.U32.HI UR6, URZ, 0x4, UR6 ;  /* 0x000000043f067899 */ /* 0x000fe20008011606 */
[----:B------:R-:W-:Y:S01]  /*1850*/  CS2R R14, SRZ ;  /* 0x00000000000e7805 */ /* 0x000fe2000001ff00 */
[----:B------:R-:W-:Y:S01]  /*1860*/  UMOV UR13, 0x40000040 ;  /* 0x40000040000d7882 */ /* 0x000fe20000000000 */
[----:B------:R-:W-:Y:S01]  /*1870*/  UMOV UR15, 0x40000040 ;  /* 0x40000040000f7882 */ /* 0x000fe20000000000 */
[----:B------:R-:W-:Y:S01]  /*1880*/  ULOP3.LUT UR6, UR6, 0x3fff, URZ, 0xc0, !UPT ;  /* 0x00003fff06067892 */ /* 0x000fe2000f8ec03f */
[----:B------:R-:W-:Y:S02]  /*1890*/  CS2R R18, SRZ ;  /* 0x0000000000127805 */ /* 0x000fe4000001ff00 */
[----:B------:R-:W-:-:S02]  /*18a0*/  CS2R R20, SRZ ;  /* 0x0000000000147805 */ /* 0x000fc4000001ff00 */
[----:B------:R-:W-:Y:S01]  /*18b0*/  CS2R R22, SRZ ;  /* 0x0000000000167805 */ /* 0x000fe2000001ff00 */
[----:B------:R-:W-:Y:S01]  /*18c0*/  ULOP3.LUT UR7, UR6, 0x10000, URZ, 0xfc, !UPT ;  /* 0x0001000006077892 */ /* 0x000fe2000f8efc3f */
[----:B------:R-:W-:Y:S01]  /*18d0*/  CS2R R88, SRZ ;  /* 0x0000000000587805 */ /* 0x000fe2000001ff00 */
[----:B------:R-:W-:Y:S01]  /*18e0*/  ULEA UR6, UR5, UR8, 0xa ;  /* 0x0000000805067291 */ /* 0x000fe2000f8e503f */
[----:B------:R-:W-:Y:S01]  /*18f0*/  CS2R R90, SRZ ;  /* 0x00000000005a7805 */ /* 0x000fe2000001ff00 */
[----:B------:R-:W-:Y:S01]  /*1900*/  ULEA UR7, UR5, UR7, 0xa ;  /* 0x0000000705077291 */ /* 0x000fe2000f8e503f */
[----:B------:R-:W-:Y:S02]  /*1910*/  CS2R R94, SRZ ;  /* 0x00000000005e7805 */ /* 0x000fe4000001ff00 */
[----:B------:R-:W-:Y:S02]  /*1920*/  CS2R R92, SRZ ;  /* 0x00000000005c7805 */ /* 0x000fe4000001ff00 */
[----:B------:R-:W-:-:S02]  /*1930*/  CS2R R96, SRZ ;  /* 0x0000000000607805 */ /* 0x000fc4000001ff00 */
[----:B------:R-:W-:Y:S01]  /*1940*/  CS2R R98, SRZ ;  /* 0x0000000000627805 */ /* 0x000fe2000001ff00 */
[----:B------:R-:W-:Y:S01]  /*1950*/  UMOV UR12, UR6 ;  /* 0x00000006000c7c82 */ /* 0x000fe20008000000 */
[----:B------:R-:W-:Y:S01]  /*1960*/  CS2R R100, SRZ ;  /* 0x0000000000647805 */ /* 0x000fe2000001ff00 */
[----:B------:R-:W-:Y:S01]  /*1970*/  UMOV UR14, UR7 ;  /* 0x00000007000e7c82 */ /* 0x000fe20008000000 */
[----:B------:R-:W-:Y:S01]  /*1980*/  CS2R R102, SRZ ;  /* 0x0000000000667805 */ /* 0x000fe2000001ff00 */
[----:B------:R-:W-:Y:S01]  /*1990*/  QGMMA.64x128x32.F32.E5M2.E5M2 R24, gdesc[UR12], RZ, !UPT ;  /* 0x01e000000c1879f3 */ /* 0x000fe2000c7038ff */
[----:B------:R-:W-:Y:S01]  /*19a0*/  UIADD3 UR12, UR6, 0x2, URZ ;  /* 0x00000002060c7890 */ /* 0x000fe2000fffe03f */
[----:B------:R-:W-:Y:S01]  /*19b0*/  CS2R R104, SRZ ;  /* 0x0000000000687805 */ /* 0x000fe2000001ff00 */
[----:B------:R-:W-:Y:S01]  /*19c0*/  UIADD3 UR14, UR7, 0x2, URZ ;  /* 0x00000002070e7890 */ /* 0x000fe2000fffe03f */
[----:B------:R-:W-:Y:S01]  /*19d0*/  CS2R R106, SRZ ;  /* 0x00000000006a7805 */ /* 0x000fe2000001ff00 */
[----:B------:R-:W-:Y:S01]  /*19e0*/  UMOV UR13, 0x40000040 ;  /* 0x40000040000d7882 */ /* 0x000fe20000000000 */
[----:B------:R-:W-:Y:S01]  /*19f0*/  UMOV UR15, 0x40000040 ;  /* 0x40000040000f7882 */ /* 0x000fe20000000000 */
        /* <DEDUP_REMOVED lines=16> */
[----:B------:R-:W-:Y:S02]  /*1b00*/  IMAD.MOV.U32 R141, RZ, RZ, RZ ;  /* 0x000000ffff8d7224 */ /* 0x000fe400078e00ff */
[----:B------:R-:W-:Y:S01]  /*1b10*/  IMAD.MOV.U32 R143, RZ, RZ, RZ ;  /* 0x000000ffff8f7224 */ /* 0x000fe200078e00ff */
[----:B------:R-:W-:Y:S01]  /*1b20*/  QGMMA.64x128x32.F32.E5M2.E5M2 R24, gdesc[UR12], R24 ;  /* 0x01e000000c1879f3 */ /* 0x000fe20008703818 */
[----:B------:R-:W-:Y:S02]  /*1b30*/  UIADD3 UR12, UR6, 0x4, URZ ;  /* 0x00000004060c7890 */ /* 0x000fe4000fffe03f */
[----:B------:R-:W-:Y:S01]  /*1b40*/  UIADD3 UR14, UR7, 0x4, URZ ;  /* 0x00000004070e7890 */ /* 0x000fe2000fffe03f */
[----:B------:R-:W-:Y:S01]  /*1b50*/  UMOV UR13, 0x40000040 ;  /* 0x40000040000d7882 */ /* 0x000fe20000000000 */
[----:B------:R-:W-:-:S07]  /*1b60*/  UMOV UR15, 0x40000040 ;  /* 0x40000040000f7882 */ /* 0x000fce0000000000 */
[----:B------:R-:W-:Y:S01]  /*1b70*/  QGMMA.64x128x32.F32.E5M2.E5M2 R24, gdesc[UR12], R24 ;  /* 0x01e000000c1879f3 */ /* 0x000fe20008703818 */
[----:B------:R-:W-:Y:S02]  /*1b80*/  UIADD3 UR14, UR7, 0x6, URZ ;  /* 0x00000006070e7890 */ /* 0x000fe4000fffe03f */
[----:B------:R-:W-:Y:S01]  /*1b90*/  UIADD3 UR12, UR6, 0x6, URZ ;  /* 0x00000006060c7890 */ /* 0x000fe2000fffe03f */
[----:B------:R-:W-:Y:S01]  /*1ba0*/  ULDC UR7, c[0x0][0x50c] ;  /* 0x0001430000077ab9 */ /* 0x000fe20000000800 */
[----:B------:R-:W-:Y:S01]  /*1bb0*/  UMOV UR13, 0x40000040 ;  /* 0x40000040000d7882 */ /* 0x000fe20000000000 */
[----:B------:R-:W-:Y:S01]  /*1bc0*/  UISETP.NE.AND UP0, UPT, UR7, 0x4, UPT ;  /* 0x000000040700788c */ /* 0x000fe2000bf05270 */
[----:B------:R-:W-:Y:S01]  /*1bd0*/  UMOV UR15, 0x40000040 ;  /* 0x40000040000f7882 */ /* 0x000fe20000000000 */
[----:B------:R-:W-:Y:S02]  /*1be0*/  UMOV UR6, 0x4 ;  /* 0x0000000400067882 */ /* 0x000fe40000000000 */
[----:B------:R-:W-:-:S06]  /*1bf0*/  USEL UR7, URZ, 0x1, UP0 ;  /* 0x000000013f077887 */ /* 0x000fcc0008000000 */
[----:B------:R-:W-:Y:S01]  /*1c00*/  ISETP.NE.AND P0, PT, RZ, UR7, PT ;  /* 0x00000007ff007c0c */ /* 0x000fe2000bf05270 */
[----:B------:R-:W-:-:S12]  /*1c10*/  QGMMA.64x128x32.F32.E5M2.E5M2 R24, gdesc[UR12], R24, gsb0 ;  /* 0x01e000000c1879f3 */ /* 0x000fd80008003818 */
[----:B------:R-:W-:Y:S05]  /*1c20*/  @!P0 BRA `(.L_x_22) ;  /* 0x0000000400088947 */ /* 0x000fea0003800000 */
[----:B------:R-:W-:Y:S02]  /*1c30*/  WARPGROUP.DEPBAR.LE gsb0, 0x0 ;  /* 0x00008000000079c5 */ /* 0x000fe40000010000 */
[----:B------:R-:W-:-:S01]  /*1c40*/  FADD R143, RZ, R24 ;  /* 0x00000018ff8f7221 */ /* 0x000fc20000000000 */
[----:B------:R-:W-:Y:S01]  /*1c50*/  FADD R138, RZ, R25 ;  /* 0x00000019ff8a7221 */ /* 0x000fe20000000000 */
        /* <DEDUP_REMOVED lines=62> */
[----:B------:R-:W-:-:S06]  /*2040*/  UMOV UR6, URZ ;  /* 0x0000003f00067c82 */ /* 0x000fcc0008000000 */
.L_x_22:
[----:B------:R-:W-:-:S04]  /*2050*/  UIADD3 UR18, UR5, 0x1, URZ ;  /* 0x0000000105127890 */ /* 0x000fc8000fffe03f */
[----:B------:R-:W-:-:S04]  /*2060*/  UISETP.NE.AND UP0, UPT, UR18, 0x4, UPT ;  /* 0x000000041200788c */ /* 0x000fc8000bf05270 */
[----:B------:R-:W-:Y:S02]  /*2070*/  USEL UR8, URZ, 0x1, UP0 ;  /* 0x000000013f087887 */ /* 0x000fe40008000000 */
[----:B------:R-:W-:Y:S02]  /*2080*/  USEL UR18, UR18, URZ, UP0 ;  /* 0x0000003f12127287 */ /* 0x000fe40008000000 */
[----:B------:R-:W-:-:S06]  /*2090*/  ULOP3.LUT UR8, UR4, UR8, URZ, 0x3c, !UPT ;  /* 0x0000000804087292 */ /* 0x000fcc000f8e3c3f */
[----:B------:R-:W-:Y:S01]  /*20a0*/  IMAD.U32 R144, RZ, RZ, UR8 ;  /* 0x00000008ff907e24 */ /* 0x000fe2000f8e00ff */
[----:B------:R-:W-:-:S06]  /*20b0*/  UMOV UR8, 0x1 ;  /* 0x0000000100087882 */ /* 0x000fcc0000000000 */
.L_x_17:
[----:B------:R-:W-:-:S04]  /*20c0*/  UISETP.LT.AND UP0, UPT, UR9, 0x1, UPT ;  /* 0x000000010900788c */ /* 0x000fc8000bf01270 */
[----:B------:R-:W-:-:S04]  /*20d0*/  USEL UR12, UR9, 0x1, UP0 ;  /* 0x00000001090c7887 */ /* 0x000fc80008000000 */
[----:B------:R-:W-:-:S04]  /*20e0*/  UIADD3 UR12, UR9, -UR12, URZ ;  /* 0x8000000c090c7290 */ /* 0x000fc8000fffe03f */
[----:B------:R-:W-:-:S06]  /*20f0*/  UISETP.GE.AND UP0, UPT, UR12, 0x1, UPT ;  /* 0x000000010c00788c */ /* 0x000fcc000bf06270 */
[----:B------:R-:W-:-:S13]  /*2100*/  PLOP3.LUT P0, PT, PT, PT, UP0, 0x80, 0x0 ;  /* 0x000000000000781c */ /* 0x000fda0003f0f008 */
[----:B------:R-:W-:Y:S05]  /*2110*/  @!P0 BRA `(.L_x_23) ;  /* 0x0000000800388947 */ /* 0x000fea0003800000 */
[----:B01----:R-:W-:Y:S01]  /*2120*/  IMAD.U32 R12, RZ, RZ, UR12 ;  /* 0x0000000cff0c7e24 */ /* 0x003fe2000f8e00ff */
[----:B------:R-:W-:Y:S01]  /*2130*/  ULDC UR19, c[0x0][0x50c] ;  /* 0x0001430000137ab9 */ /* 0x000fe20000000800 */
[----:B------:R-:W-:-:S07]  /*2140*/  IMAD.U32 R13, RZ, RZ, UR5 ;  /* 0x00000005ff0d7e24 */ /* 0x000fce000f8e00ff */
.L_x_31:
[----:B------:R-:W-:-:S13]  /*2150*/  ISETP.NE.AND P1, PT, R142, 0x3, PT ;  /* 0x000000038e00780c */ /* 0x000fda0003f25270 */
[----:B------:R-:W-:Y:S05]  /*2160*/  @!P1 BRA `(.L_x_24) ;  /* 0x0000000000049947 */ /* 0x000fea0003800000 */
[----:B------:R-:W-:Y:S01]  /*2170*/  BPT.TRAP 0x1 ;  /* 0x000000040000795c */ /* 0x000fe20000300000 */
.L_x_24:
[----:B------:R-:W0:Y:S01]  /*2180*/  S2UR UR12, SR_CgaCtaId ;  /* 0x00000000000c79c3 */ /* 0x000e220000008800 */
[----:B------:R-:W-:Y:S01]  /*2190*/  UMOV UR10, 0x400 ;  /* 0x00000400000a7882 */ /* 0x000fe20000000000 */
[----:B------:R-:W-:Y:S01]  /*21a0*/  SHF.L.U32 R140, R144, 0x1f, RZ ;  /* 0x0000001f908c7819 */ /* 0x000fe200000006ff */
[----:B0-----:R-:W-:-:S04]  /*21b0*/  ULEA UR10, UR12, UR10, 0x18 ;  /* 0x0000000a0c0a7291 */ /* 0x001fc8000f8ec03f */
[----:B------:R-:W-:-:S09]  /*21c0*/  ULEA UR12, UR18, UR10, 0x3 ;  /* 0x0000000a120c7291 */ /* 0x000fd2000f8e183f */
[----:B------:R0:W1:Y:S01]  /*21d0*/  SYNCS.PHASECHK.TRANS64.TRYWAIT P0, [UR12], R140 ;  /* 0x0000008cff0075a7 */ /* 0x000062000800014c */
[----:B------:R-:W-:Y:S05]  /*21e0*/  @!P1 BRA `(.L_x_25) ;  /* 0x0000000000049947 */ /* 0x000fea0003800000 */
[----:B------:R-:W-:Y:S01]  /*21f0*/  BPT.TRAP 0x1 ;  /* 0x000000040000795c */ /* 0x000fe20000300000 */
.L_x_25:
[----:B-1----:R-:W-:Y:S05]  /*2200*/  @P0 BRA `(.L_x_26) ;  /* 0x0000000000080947 */ /* 0x002fea0003800000 */
[----:B------:R-:W1:Y:S02]  /*2210*/  SYNCS.PHASECHK.TRANS64.TRYWAIT P0, [UR12], R140 ;  /* 0x0000008cff0075a7 */ /* 0x000e64000800014c */
[----:B-1----:R-:W-:Y:S05]  /*2220*/  @!P0 BRA `(.L_x_27) ;  /* 0x0000007400108947 */ /* 0x002fea0003800000 */
.L_x_26:
[----:B------:R-:W-:Y:S01]  /*2230*/  UIADD3 UR12, UR10, 0x10100, URZ ;  /* 0x000101000a0c7890 */ /* 0x000fe2000fffe03f */
[----:B------:R-:W-:Y:S01]  /*2240*/  WARPGROUP.ARRIVE ;  /* 0x00000000000079c5 */ /* 0x000fe20000000000 */
[----:B------:R-:W-:Y:S02]  /*2250*/  UISETP.NE.AND UP0, UPT, UR7, URZ, UPT ;  /* 0x0000003f0700728c */ /* 0x000fe4000bf05270 */
[----:B------:R-:W-:Y:S02]  /*2260*/  USHF.R.U32.HI UR12, URZ, 0x4, UR12 ;  /* 0x000000043f0c7899 */ /* 0x000fe4000801160c */
[----:B------:R-:W-:Y:S02]  /*2270*/  USEL UR8, UR8, URZ, !UP0 ;  /* 0x0000003f08087287 */ /* 0x000fe4000c000000 */
[----:B------:R-:W-:Y:S02]  /*2280*/  ULOP3.LUT UR12, UR12, 0x3fff, URZ, 0xc0, !UPT ;  /* 0x00003fff0c0c7892 */ /* 0x000fe4000f8ec03f */
[----:B------:R-:W-:-:S02]  /*2290*/  UISETP.NE.U32.AND UP0, UPT, UR8, URZ, UPT ;  /* 0x0000003f0800728c */ /* 0x000fc4000bf05070 */
[----:B------:R-:W-:Y:S02]  /*22a0*/  ULOP3.LUT UR7, UR11, 0x10000, URZ, 0xfc, !UPT ;  /* 0x000100000b077892 */ /* 0x000fe4000f8efc3f */
[----:B------:R-:W-:Y:S02]  /*22b0*/  ULOP3.LUT UR8, UR12, 0x10000, URZ, 0xfc, !UPT ;  /* 0x000100000c087892 */ /* 0x000fe4000f8efc3f */
[----:B------:R-:W-:Y:S02]  /*22c0*/  ULEA UR7, UR18, UR7, 0xa ;  /* 0x0000000712077291 */ /* 0x000fe4000f8e503f */
[----:B------:R-:W-:Y:S01]  /*22d0*/  ULEA UR8, UR18, UR8, 0xa ;  /* 0x0000000812087291 */ /* 0x000fe2000f8e503f */
[----:B------:R-:W-:Y:S01]  /*22e0*/  UMOV UR13, 0x40000040 ;  /* 0x40000040000d7882 */ /* 0x000fe20000000000 */
[----:B------:R-:W-:Y:S01]  /*22f0*/  UMOV UR15, 0x40000040 ;  /* 0x40000040000f7882 */ /* 0x000fe20000000000 */
[----:B------:R-:W-:Y:S02]  /*2300*/  UIADD3 UR6, UR6, 0x4, URZ ;  /* 0x0000000406067890 */ /* 0x000fe4000fffe03f */
[----:B------:R-:W-:-:S02]  /*2310*/  UMOV UR12, UR7 ;  /* 0x00000007000c7c82 */ /* 0x000fc40008000000 */
[----:B------:R-:W-:Y:S02]  /*2320*/  UMOV UR14, UR8 ;  /* 0x00000008000e7c82 */ /* 0x000fe40008000000 */
[----:B------:R-:W-:Y:S01]  /*2330*/  QGMMA.64x128x32.F32.E5M2.E5M2 R24, gdesc[UR12], R24, UP0 ;  /* 0x01e000000c1879f3 */ /* 0x000fe2000bf03818 */
[----:B------:R-:W-:Y:S02]  /*2340*/  UIADD3 UR12, UR7, 0x2, URZ ;  /* 0x00000002070c7890 */ /* 0x000fe4000fffe03f */
[----:B------:R-:W-:Y:S01]  /*2350*/  UIADD3 UR14, UR8, 0x2, URZ ;  /* 0x00000002080e7890 */ /* 0x000fe2000fffe03f */
[----:B------:R-:W-:Y:S01]  /*2360*/  UMOV UR13, 0x40000040 ;  /* 0x40000040000d7882 */ /* 0x000fe20000000000 */
[----:B------:R-:W-:Y:S01]  /*2370*/  UMOV UR15, 0x40000040 ;  /* 0x40000040000f7882 */ /* 0x000fe20000000000 */
[----:B------:R-:W-:-:S06]  /*2380*/  UISETP.NE.AND UP0, UPT, UR6, UR19, UPT ;  /* 0x000000130600728c */ /* 0x000fcc000bf05270 */
        /* <DEDUP_REMOVED lines=8> */
[----:B------:R-:W-:Y:S01]  /*2410*/  UMOV UR13, 0x40000040 ;  /* 0x40000040000d7882 */ /* 0x000fe20000000000 */
[----:B------:R-:W-:Y:S01]  /*2420*/  UMOV UR15, 0x40000040 ;  /* 0x40000040000f7882 */ /* 0x000fe20000000000 */
[----:B------:R-:W-:-:S06]  /*2430*/  USEL UR7, URZ, 0x1, UP0 ;  /* 0x000000013f077887 */ /* 0x000fcc0008000000 */
[----:B------:R-:W-:Y:S01]  /*2440*/  ISETP.NE.AND P0, PT, RZ, UR7, PT ;  /* 0x00000007ff007c0c */ /* 0x000fe2000bf05270 */
[----:B------:R-:W-:Y:S03]  /*2450*/  QGMMA.64x128x32.F32.E5M2.E5M2 R24, gdesc[UR12], R24, gsb0 ;  /* 0x01e000000c1879f3 */ /* 0x000fe60008003818 */
[----:B------:R-:W-:-:S09]  /*2460*/  WARPGROUP.DEPBAR.LE gsb0, 0x1 ;  /* 0x00008000000079c5 */ /* 0x000fd20000010100 */
[----:B------:R-:W-:Y:S05]  /*2470*/  @!P0 BRA `(.L_x_28) ;  /* 0x0000000400088947 */ /* 0x000fea0003800000 */
[----:B------:R-:W-:Y:S02]  /*2480*/  WARPGROUP.DEPBAR.LE gsb0, 0x0 ;  /* 0x00008000000079c5 */ /* 0x000fe40000010000 */
[----:B------:R-:W-:-:S01]  /*2490*/  FADD R143, R24, R143 ;  /* 0x0000008f188f7221 */ /* 0x000fc20000000000 */
[----:B------:R-:W-:Y:S01]  /*24a0*/  FADD R138, R25, R138 ;  /* 0x0000008a198a7221 */ /* 0x000fe20000000000 */
        /* <DEDUP_REMOVED lines=62> */
[----:B------:R-:W-:-:S06]  /*2890*/  UMOV UR6, URZ ;  /* 0x0000003f00067c82 */ /* 0x000fcc0008000000 */
.L_x_28:
[----:B------:R-:W-:Y:S05]  /*28a0*/  @!P1 BRA `(.L_x_29) ;  /* 0x0000000000049947 */ /* 0x000fea0003800000 */
[----:B------:R-:W-:Y:S01]  /*28b0*/  BPT.TRAP 0x1 ;  /* 0x000000040000795c */ /* 0x000fe20000300000 */
.L_x_29:
[----:B------:R-:W-:-:S13]  /*28c0*/  ISETP.NE.AND P0, PT, R6, RZ, PT ;  /* 0x000000ff0600720c */ /* 0x000fda0003f05270 */
[----:B01----:R-:W-:-:S05]  /*28d0*/  @P0 LEA R140, R13, UR10, 0x3 ;  /* 0x0000000a0d8c0c11 */ /* 0x003fca000f8e18ff */
[----:B------:R-:W-:-:S05]  /*28e0*/  @P0 VIADD R140, R140, 0x20 ;  /* 0x000000208c8c0836 */ /* 0x000fca0000000000 */
[----:B------:R-:W-:-:S04]  /*28f0*/  @P0 PRMT R140, R5, 0x654, R140 ;  /* 0x00000654058c0816 */ /* 0x000fc8000000008c */
[----:B------:R0:W-:Y:S01]  /*2900*/  @P0 SYNCS.ARRIVE.TRANS64.RED.A1T0 RZ, [R140+URZ], RZ ;  /* 0x000000ff8cff09a7 */ /* 0x0001e2000810043f */
[----:B------:R-:W-:-:S13]  /*2910*/  ISETP.GT.U32.AND P0, PT, R4, 0x1, PT ;  /* 0x000000010400780c */ /* 0x000fda0003f04070 */
[----:B0-----:R-:W-:Y:S05]  /*2920*/  @P0 BRA `(.L_x_30) ;  /* 0x0000000000040947 */ /* 0x001fea0003800000 */
[----:B------:R-:W-:Y:S01]  /*2930*/  BPT.TRAP 0x1 ;  /* 0x000000040000795c */ /* 0x000fe20000300000 */
.L_x_30:
[----:B------:R-:W-:Y:S01]  /*2940*/  UIADD3 UR18, UR18, 0x1, URZ ;  /* 0x0000000112127890 */ /* 0x000fe2000fffe03f */
[C---:B------:R-:W-:Y:S01]  /*2950*/  ISETP.GT.AND P1, PT, R12.reuse, 0x1, PT ;  /* 0x000000010c00780c */ /* 0x040fe20003f24270 */
[----:B------:R-:W-:Y:S02]  /*2960*/  VIADD R13, R13, 0x1 ;  /* 0x000000010d0d7836 */ /* 0x000fe40000000000 */
[----:B------:R-:W-:Y:S01]  /*2970*/  UISETP.NE.AND UP0, UPT, UR18, 0x4, UPT ;  /* 0x000000041200788c */ /* 0x000fe2000bf05270 */
[----:B------:R-:W-:Y:S02]  /*2980*/  VIADD R12, R12, 0xffffffff ;  /* 0xffffffff0c0c7836 */ /* 0x000fe40000000000 */
[C---:B------:R-:W-:Y:S01]  /*2990*/  ISETP.NE.AND P0, PT, R13.reuse, 0x4, PT ;  /* 0x000000040d00780c */ /* 0x040fe20003f05270 */
[----:B------:R-:W-:Y:S02]  /*29a0*/  USEL UR8, URZ, 0x1, UP0 ;  /* 0x000000013f087887 */ /* 0x000fe40008000000 */
[----:B------:R-:W-:Y:S01]  /*29b0*/  USEL UR18, UR18, URZ, UP0 ;  /* 0x0000003f12127287 */ /* 0x000fe20008000000 */
[----:B------:R-:W-:-:S03]  /*29c0*/  SEL R13, R13, RZ, P0 ;  /* 0x000000ff0d0d7207 */ /* 0x000fc60000000000 */
[----:B------:R-:W-:Y:S01]  /*29d0*/  LOP3.LUT R144, R144, UR8, RZ, 0x3c, !PT ;  /* 0x0000000890907c12 */ /* 0x000fe2000f8e3cff */
[----:B------:R-:W-:Y:S01]  /*29e0*/  UMOV UR8, 0x1 ;  /* 0x0000000100087882 */ /* 0x000fe20000000000 */
[----:B------:R-:W-:Y:S06]  /*29f0*/  @P1 BRA `(.L_x_31) ;  /* 0xfffffff400d41947 */ /* 0x000fec000383ffff */
.L_x_23:
[----:B------:R-:W-:Y:S01]  /*2a00*/  UISETP.NE.AND UP0, UPT, UR6, URZ, UPT ;  /* 0x0000003f0600728c */ /* 0x000fe2000bf05270 */
[----:B01----:R-:W0:Y:S03]  /*2a10*/  LDC R12, c[0x0][0x28c] ;  /* 0x0000a300ff0c7b82 */ /* 0x003e260000000800 */
[----:B------:R-:W-:-:S06]  /*2a20*/  USEL UR6, URZ, 0x1, !UP0 ;  /* 0x000000013f067887 */ /* 0x000fcc000c000000 */
[----:B------:R-:W-:Y:S02]  /*2a30*/  ISETP.NE.AND P0, PT, RZ, UR6, PT ;  /* 0x00000006ff007c0c */ /* 0x000fe4000bf05270 */
[----:B0-----:R-:W-:-:S11]  /*2a40*/  ISETP.GE.AND P1, PT, R12, 0x1, PT ;  /* 0x000000010c00780c */ /* 0x001fd60003f26270 */
[----:B------:R-:W-:Y:S05]  /*2a50*/  @!P0 BRA `(.L_x_32) ;  /* 0x0000000400048947 */ /* 0x000fea0003800000 */
[----:B------:R-:W-:Y:S02]  /*2a60*/  WARPGROUP.DEPBAR.LE gsb0, 0x0 ;  /* 0x00008000000079c5 */ /* 0x000fe40000010000 */
[----:B------:R-:W-:Y:S01]  /*2a70*/  FADD R143, R24, R143 ;  /* 0x0000008f188f7221 */ /* 0x000fe20000000000 */
        /* <DEDUP_REMOVED lines=62> */
[----:B------:R-:W-:-:S07]  /*2e60*/  FADD R16, R16, R87 ;  /* 0x0000005710107221 */ /* 0x000fce0000000000 */
.L_x_32:
[----:B------:R-:W-:Y:S02]  /*2e70*/  WARPGROUP.DEPBAR.LE gsb0, 0x0 ;  /* 0x00008000000079c5 */ /* 0x000fe40000010000 */
[----:B------:R-:W-:Y:S05]  /*2e80*/  @!P1 BRA `(.L_x_33) ;  /* 0x0000000000489947 */ /* 0x000fea0003800000 */
[----:B------:R-:W-:-:S13]  /*2e90*/  ISETP.NE.AND P0, PT, R142, 0x3, PT ;  /* 0x000000038e00780c */ /* 0x000fda0003f05270 */
[----:B------:R-:W-:Y:S05]  /*2ea0*/  @!P0 BRA `(.L_x_34) ;  /* 0x0000000000048947 */ /* 0x000fea0003800000 */
[----:B------:R-:W-:Y:S01]  /*2eb0*/  BPT.TRAP 0x1 ;  /* 0x000000040000795c */ /* 0x000fe20000300000 */
.L_x_34:
[----:B------:R-:W-:Y:S01]  /*2ec0*/  ISETP.NE.AND P0, PT, R6, RZ, PT ;  /* 0x000000ff0600720c */ /* 0x000fe20003f05270 */
[----:B------:R-:W-:Y:S01]  /*2ed0*/  UISETP.LT.AND UP1, UPT, UR9, 0x1, UPT ;  /* 0x000000010900788c */ /* 0x000fe2000bf21270 */
[----:B------:R-:W-:-:S11]  /*2ee0*/  IMAD.U32 R13, RZ, RZ, UR10 ;  /* 0x0000000aff0d7e24 */ /* 0x000fd6000f8e00ff */
[----:B------:R-:W-:-:S05]  /*2ef0*/  VOTEU.ANY UP0, P0 ;  /* 0x00000000003f7886 */ /* 0x000fca0000000100 */
[----:B------:R-:W-:-:S04]  /*2f00*/  @UP0 USEL UR6, UR9, 0x1, UP1 ;  /* 0x0000000109060887 */ /* 0x000fc80008800000 */
[----:B------:R-:W-:-:S06]  /*2f10*/  @UP0 UIADD3 UR6, UR5, UR9, -UR6 ;  /* 0x0000000905060290 */ /* 0x000fcc000fffe806 */
[----:B------:R-:W-:-:S04]  /*2f20*/  IMAD.U32 R12, RZ, RZ, UR6 ;  /* 0x00000006ff0c7e24 */ /* 0x000fc8000f8e00ff */
[----:B------:R-:W-:-:S05]  /*2f30*/  @P0 IMAD.SHL.U32 R12, R12, 0x8, RZ ;  /* 0x000000080c0c0824 */ /* 0x000fca00078e00ff */
[----:B------:R-:W-:-:S04]  /*2f40*/  @P0 LOP3.LUT R12, R12, 0x18, RZ, 0xc0, !PT ;  /* 0x000000180c0c0812 */ /* 0x000fc800078ec0ff */
[----:B------:R-:W-:-:S04]  /*2f50*/  @P0 IADD3 R12, R13, 0x20, R12 ;  /* 0x000000200d0c0810 */ /* 0x000fc80007ffe00c */
[----:B------:R-:W-:-:S04]  /*2f60*/  @P0 PRMT R12, R5, 0x654, R12 ;  /* 0x00000654050c0816 */ /* 0x000fc8000000000c */
[----:B------:R0:W-:Y:S01]  /*2f70*/  @P0 SYNCS.ARRIVE.TRANS64.RED.A1T0 RZ, [R12+URZ], RZ ;  /* 0x000000ff0cff09a7 */ /* 0x0001e2000810043f */
[----:B------:R-:W-:-:S13]  /*2f80*/  ISETP.GT.U32.AND P0, PT, R4, 0x1, PT ;  /* 0x000000010400780c */ /* 0x000fda0003f04070 */
[----:B0-----:R-:W-:Y:S05]  /*2f90*/  @P0 BRA `(.L_x_33) ;  /* 0x0000000000040947 */ /* 0x001fea0003800000 */
[----:B------:R-:W-:Y:S01]  /*2fa0*/  BPT.TRAP 0x1 ;  /* 0x000000040000795c */ /* 0x000fe20000300000 */
.L_x_33:
[----:B------:R-:W0:Y:S01]  /*2fb0*/  LDC R26, c[0x0][0x288] ;  /* 0x0000a200ff1a7b82 */ /* 0x000e220000000800 */
[----:B------:R-:W-:Y:S01]  /*2fc0*/  IMAD.SHL.U32 R10, R10, 0x80, RZ ;  /* 0x000000800a0a7824 */ /* 0x000fe200078e00ff */
[--C-:B------:R-:W-:Y:S01]  /*2fd0*/  SHF.R.U32.HI R12, RZ, 0x2, R0.reuse ;  /* 0x00000002ff0c7819 */ /* 0x100fe20000011600 */
[----:B------:R-:W-:Y:S01]  /*2fe0*/  IMAD.SHL.U32 R29, R11, 0x80, RZ ;  /* 0x000000800b1d7824 */ /* 0x000fe200078e00ff */
[----:B------:R-:W-:Y:S01]  /*2ff0*/  LOP3.LUT R24, R0, 0x60, RZ, 0xc0, !PT ;  /* 0x0000006000187812 */ /* 0x000fe200078ec0ff */
[----:B------:R-:W-:Y:S01]  /*3000*/  ULDC UR6, c[0x0][0x284] ;  /* 0x0000a10000067ab9 */ /* 0x000fe20000000800 */
[----:B------:R-:W-:Y:S02]  /*3010*/  SHF.R.U32.HI R25, RZ, 0x7, R0 ;  /* 0x00000007ff197819 */ /* 0x000fe40000011600 */
[----:B------:R-:W-:Y:S02]  /*3020*/  LOP3.LUT R13, R12, 0x7, RZ, 0xc0, !PT ;  /* 0x000000070c0d7812 */ /* 0x000fe400078ec0ff */
[----:B------:R-:W-:-:S02]  /*3030*/  SHF.R.U32.HI R24, RZ, 0x1, R24 ;  /* 0x00000001ff187819 */ /* 0x000fc40000011618 */
[----:B------:R-:W-:Y:S02]  /*3040*/  LOP3.LUT R12, R25, 0x1, RZ, 0xc0, !PT ;  /* 0x00000001190c7812 */ /* 0x000fe400078ec0ff */
[----:B------:R-:W-:Y:S02]  /*3050*/  IADD3 R27, RZ, -R24, -R13 ;  /* 0x80000018ff1b7210 */ /* 0x000fe40007ffe80d */
[----:B------:R-:W-:Y:S01]  /*3060*/  LOP3.LUT R25, R0, 0x3, RZ, 0xc0, !PT ;  /* 0x0000000300197812 */ /* 0x000fe200078ec0ff */
[C---:B------:R-:W-:Y:S02]  /*3070*/  IMAD.SHL.U32 R28, R12.reuse, 0x40, RZ ;  /* 0x000000400c1c7824 */ /* 0x040fe400078e00ff */
[----:B------:R-:W-:-:S03]  /*3080*/  IMAD R12, R12, -0x40, R27 ;  /* 0xffffffc00c0c7824 */ /* 0x000fc600078e021b */
[----:B------:R-:W-:Y:S01]  /*3090*/  LOP3.LUT R13, R28, 0x40, R13, 0xe2, !PT ;  /* 0x000000401c0d7812 */ /* 0x000fe200078ee20d */
[----:B------:R-:W-:Y:S01]  /*30a0*/  IMAD.MOV.U32 R28, RZ, RZ, -0x1 ;  /* 0xffffffffff1c7424 */ /* 0x000fe200078e00ff */
[----:B0-----:R-:W-:Y:S01]  /*30b0*/  ISETP.GE.AND P0, PT, R10, R26, PT ;  /* 0x0000001a0a00720c */ /* 0x001fe20003f06270 */
[----:B------:R-:W-:Y:S01]  /*30c0*/  IMAD R31, R25, -0x2, R26 ;  /* 0xfffffffe191f7824 */ /* 0x000fe200078e021a */
[----:B------:R-:W-:Y:S01]  /*30d0*/  IADD3 R34, -R29, UR6, R12 ;  /* 0x000000061d227c10 */ /* 0x000fe2000fffe10c */
[----:B------:R-:W-:Y:S01]  /*30e0*/  IMAD.WIDE R26, R11, 0x80, RZ ;  /* 0x000000800b1a7825 */ /* 0x000fe200078e02ff */
[----:B------:R-:W-:-:S03]  /*30f0*/  ISETP.GE.OR P0, PT, R29, UR6, P0 ;  /* 0x000000061d007c0c */ /* 0x000fc60008706670 */
[----:B------:R-:W-:Y:S01]  /*3100*/  IMAD.SHL.U32 R25, R0, 0x2, RZ ;  /* 0x0000000200197824 */ /* 0x000fe200078e00ff */
[----:B------:R-:W-:Y:S01]  /*3110*/  LOP3.LUT R35, R26, R13, R24, 0xfe, !PT ;  /* 0x0000000d1a237212 */ /* 0x000fe200078efe18 */
[----:B------:R-:W-:-:S03]  /*3120*/  IMAD.IADD R29, R31, 0x1, -R10 ;  /* 0x000000011f1d7824 */ /* 0x000fc600078e0a0a */
[----:B------:R-:W-:-:S05]  /*3130*/  LOP3.LUT R24, R10, 0x6, R25, 0xf8, !PT ;  /* 0x000000060a187812 */ /* 0x000fca00078ef819 */
[----:B------:R-:W-:Y:S05]  /*3140*/  @P0 BRA `(.L_x_35) ;  /* 0x0000004400c00947 */ /* 0x000fea0003800000 */
[----:B------:R-:W0:Y:S01]  /*3150*/  LDC.64 R32, c[0x0][0x5c8] ;  /* 0x00017200ff207b82 */ /* 0x000e220000000a00 */
[----:B------:R-:W-:Y:S01]  /*3160*/  SHF.R.S32.HI R30, RZ, 0x1f, R7 ;  /* 0x0000001fff1e7819 */ /* 0x000fe20000011407 */
[----:B------:R-:W-:Y:S01]  /*3170*/  ULDC.64 UR6, c[0x0][0x5d0] ;  /* 0x0001740000067ab9 */ /* 0x000fe20000000a00 */
[----:B------:R-:W-:Y:S01]  /*3180*/  SHF.R.S32.HI R25, RZ, 0x1f, R24 ;  /* 0x0000001fff197819 */ /* 0x000fe20000011418 */
[----:B------:R-:W-:Y:S02]  /*3190*/  BSSY B0, `(.L_x_35) ;  /* 0x000046b000007945 */ /* 0x000fe40003800000 */
[----:B------:R-:W-:-:S04]  /*31a0*/  IMAD R10, R30, UR6, RZ ;  /* 0x000000061e0a7c24 */ /* 0x000fc8000f8e02ff */
[C---:B------:R-:W-:Y:S02]  /*31b0*/  IMAD R13, R7.reuse, UR7, R10 ;  /* 0x00000007070d7c24 */ /* 0x040fe4000f8e020a */
[----:B------:R-:W-:Y:S01]  /*31c0*/  IMAD.WIDE.U32 R10, R7, UR6, R24 ;  /* 0x00000006070a7c25 */ /* 0x000fe2000f8e0018 */
[----:B------:R-:W-:-:S03]  /*31d0*/  ULDC.64 UR6, c[0x0][0x5c0] ;  /* 0x0001700000067ab9 */ /* 0x000fc60000000a00 */
[----:B------:R-:W-:Y:S02]  /*31e0*/  IMAD.IADD R11, R11, 0x1, R13 ;  /* 0x000000010b0b7824 */ /* 0x000fe400078e020d */
[----:B0-----:R-:W-:-:S04]  /*31f0*/  IMAD R12, R27, R32, RZ ;  /* 0x000000201b0c7224 */ /* 0x001fc800078e02ff */
[C---:B------:R-:W-:Y:S02]  /*3200*/  IMAD R31, R35.reuse, R33, R12 ;  /* 0x00000021231f7224 */ /* 0x040fe400078e020c */
[----:B------:R-:W-:-:S04]  /*3210*/  IMAD.WIDE.U32 R12, R35, R32, R10 ;  /* 0x00000020230c7225 */ /* 0x000fc800078e000a */
[----:B------:R-:W-:Y:S01]  /*3220*/  IMAD.IADD R13, R13, 0x1, R31 ;  /* 0x000000010d0d7824 */ /* 0x000fe200078e021f */
[----:B------:R-:W-:Y:S02]  /*3230*/  LEA R10, P0, R32, R12, 0x3 ;  /* 0x0000000c200a7211 */ /* 0x000fe400078018ff */
[----:B------:R-:W-:Y:S02]  /*3240*/  IADD3 R12, P1, R12, UR6, RZ ;  /* 0x000000060c0c7c10 */ /* 0x000fe4000ff3e0ff */
[----:B------:R-:W-:Y:S02]  /*3250*/  LEA.HI.X R11, R32, R13, R33, 0x3, P0 ;  /* 0x0000000d200b7211 */ /* 0x000fe400000f1c21 */
[----:B---3-5:R-:W-:Y:S02]  /*3260*/  FSETP.NEU.AND P0, PT, R9, RZ, PT ;  /* 0x000000ff0900720b */ /* 0x028fe40003f0d000 */
[----:B------:R-:W-:Y:S02]  /*3270*/  IADD3 R10, P3, R10, UR6, RZ ;  /* 0x000000060a0a7c10 */ /* 0x000fe4000ff7e0ff */
[----:B------:R-:W-:-:S02]  /*3280*/  IADD3.X R13, R13, UR7, RZ, P1, !PT ;  /* 0x000000070d0d7c10 */ /* 0x000fc40008ffe4ff */
[----:B------:R-:W-:-:S07]  /*3290*/  IADD3.X R11, R11, UR7, RZ, P3, !PT ;  /* 0x000000070b0b7c10 */ /* 0x000fce0009ffe4ff */
[----:B------:R-:W-:Y:S05]  /*32a0*/  @!P0 BRA `(.L_x_36) ;  /* 0x00000034005c8947 */ /* 0x000fea0003800000 */
[----:B------:R-:W-:Y:S01]  /*32b0*/  ULDC.64 UR6, c[0x0][0x5b8] ;  /* 0x00016e0000067ab9 */ /* 0x000fe20000000a00 */
[----:B------:R-:W-:Y:S01]  /*32c0*/  ISETP.GE.AND P0, PT, R34, 0x1, PT ;  /* 0x000000012200780c */ /* 0x000fe20003f06270 */
[----:B------:R-:W-:Y:S01]  /*32d0*/  IMAD R32, R30, UR6, RZ ;  /* 0x000000061e207c24 */ /* 0x000fe2000f8e02ff */
[----:B------:R-:W-:Y:S01]  /*32e0*/  ULDC.64 UR10, c[0x0][0x5a8] ;  /* 0x00016a00000a7ab9 */ /* 0x000fe20000000a00 */
[----:B------:R-:W-:Y:S01]  /*32f0*/  IMAD.WIDE.U32 R30, R7, UR6, R24 ;  /* 0x00000006071e7c25 */ /* 0x000fe2000f8e0018 */
[----:B------:R-:W-:Y:S01]  /*3300*/  ISETP.LT.OR P4, PT, R29, 0x1, !P0 ;  /* 0x000000011d00780c */ /* 0x000fe20004781670 */
[----:B------:R-:W-:Y:S02]  /*3310*/  BSSY B1, `(.L_x_37) ;  /* 0x000000c000017945 */ /* 0x000fe40003800000 */
[----:B------:R-:W-:Y:S01]  /*3320*/  IMAD R7, R7, UR7, R32 ;  /* 0x0000000707077c24 */ /* 0x000fe2000f8e0220 */
[----:B------:R-:W-:-:S03]  /*3330*/  ULDC.64 UR6, c[0x0][0x5b0] ;  /* 0x00016c0000067ab9 */ /* 0x000fc60000000a00 */
[----:B------:R-:W-:Y:S02]  /*3340*/  IMAD.IADD R31, R31, 0x1, R7 ;  /* 0x000000011f1f7824 */ /* 0x000fe400078e0207 */
[----:B------:R-:W-:Y:S02]  /*3350*/  IMAD R7, R27, UR6, RZ ;  /* 0x000000061b077c24 */ /* 0x000fe4000f8e02ff */
[----:B------:R-:W-:-:S04]  /*3360*/  IMAD.WIDE.U32 R24, R35, UR6, R30 ;  /* 0x0000000623187c25 */ /* 0x000fc8000f8e001e */
[----:B------:R-:W-:Y:S01]  /*3370*/  IMAD R7, R35, UR7, R7 ;  /* 0x0000000723077c24 */ /* 0x000fe2000f8e0207 */
[----:B------:R-:W-:-:S04]  /*3380*/  IADD3 R24, P1, R24, UR10, RZ ;  /* 0x0000000a18187c10 */ /* 0x000fc8000ff3e0ff */
[--C-:B------:R-:W-:Y:S02]  /*3390*/  IADD3.X R25, R25, UR11, R7.reuse, P1, !PT ;  /* 0x0000000b19197c10 */ /* 0x100fe40008ffe407 */
[----:B------:R-:W-:Y:S01]  /*33a0*/  PRMT R7, RZ, 0x7610, R7 ;  /* 0x00007610ff077816 */ /* 0x000fe20000000007 */
[----:B------:R-:W-:Y:S06]  /*33b0*/  @P4 BRA `(.L_x_38) ;  /* 0x0000000000044947 */ /* 0x000fec0003800000 */
[----:B------:R0:W5:Y:S02]  /*33c0*/  LDG.E.U8 R7, desc[UR16][R24.64] ;  /* 0x0000001018077981 */ /* 0x000164000c1e1100 */
.L_x_38:
[----:B------:R-:W-:Y:S05]  /*33d0*/  BSYNC B1 ;  /* 0x0000000000017941 */ /* 0x000fea0003800000 */
.L_x_37:
[----:B-----5:R-:W-:Y:S01]  /*33e0*/  LOP3.LUT R7, R7, 0xff, RZ, 0xc0, !PT ;  /* 0x000000ff07077812 */ /* 0x020fe200078ec0ff */
[----:B------:R-:W-:Y:S01]  /*33f0*/  BSSY B1, `(.L_x_39) ;  /* 0x000000b000017945 */ /* 0x000fe20003800000 */
[----:B------:R-:W-:Y:S02]  /*3400*/  ISETP.LT.OR P3, PT, R29, 0x2, !P0 ;  /* 0x000000021d00780c */ /* 0x000fe40004761670 */
[----:B------:R-:W-:-:S05]  /*3410*/  F2FP.F16.E5M2.UNPACK_B R7, R7 ;  /* 0x00000007ff07723e */ /* 0x000fca00020004ff */
[----:B------:R-:W-:Y:S01]  /*3420*/  HADD2.F32 R32, -RZ, R7.H0_H0 ;  /* 0x20000007ff207230 */ /* 0x000fe20000004100 */
[----:B------:R-:W-:-:S04]  /*3430*/  PRMT R7, RZ, 0x7610, R7 ;  /* 0x00007610ff077816 */ /* 0x000fc80000000007 */
[----:B------:R-:W-:-:S04]  /*3440*/  FMUL R32, R32, R9 ;  /* 0x0000000920207220 */ /* 0x000fc80000400000 */
[----:B--2---:R-:W-:-:S05]  /*3450*/  FFMA R32, R143, R8, R32 ;  /* 0x000000088f207223 */ /* 0x004fca0000000020 */
[----:B------:R-:W-:-:S05]  /*3460*/  F2FP.SATFINITE.E5M2.F32.PACK_AB_MERGE_C R33, RZ, R32, RZ ;  /* 0x00000020ff21723e */ /* 0x000fca00048060ff */
[----:B------:R1:W-:Y:S01]  /*3470*/  @!P4 STG.E.U8 desc[UR16][R12.64], R33 ;  /* 0x000000210c00c986 */ /* 0x0003e2000c101110 */
[----:B------:R-:W-:Y:S05]  /*3480*/  @P3 BRA `(.L_x_40) ;  /* 0x0000000000043947 */ /* 0x000fea0003800000 */
[----:B------:R2:W5:Y:S02]  /*3490*/  LDG.E.U8 R7, desc[UR16][R24.64+0x1] ;  /* 0x0000011018077981 */ /* 0x000564000c1e1100 */
.L_x_40:
[----:B------:R-:W-:Y:S05]  /*34a0*/  BSYNC B1 ;  /* 0x0000000000017941 */ /* 0x000fea0003800000 */
.L_x_39:
[----:B-----5:R-:W-:Y:S01]  /*34b0*/  LOP3.LUT R7, R7, 0xff, RZ, 0xc0, !PT ;  /* 0x000000ff07077812 */ /* 0x020fe200078ec0ff */
[----:B------:R-:W-:Y:S01]  /*34c0*/  BSSY B1, `(.L_x_41) ;  /* 0x0000013000017945 */ /* 0x000fe20003800000 */
[----:B-1----:R-:W-:Y:S02]  /*34d0*/  IADD3 R33, P1, R35, 0x8, RZ ;  /* 0x0000000823217810 */ /* 0x002fe40007f3e0ff */
[----:B------:R-:W-:-:S03]  /*34e0*/  F2FP.F16.E5M2.UNPACK_B R7, R7 ;  /* 0x00000007ff07723e */ /* 0x000fc600020004ff */
[----:B------:R-:W-:Y:S01]  /*34f0*/  IMAD.X R27, RZ, RZ, R27, P1 ;  /* 0x000000ffff1b7224 */ /* 0x000fe200008e061b */
[----:B------:R-:W-:Y:S01]  /*3500*/  ISETP.GE.AND P1, PT, R34, 0x9, PT ;  /* 0x000000092200780c */ /* 0x000fe20003f26270 */
[----:B------:R-:W-:Y:S02]  /*3510*/  HADD2.F32 R26, -RZ, R7.H0_H0 ;  /* 0x20000007ff1a7230 */ /* 0x000fe40000004100 */
[----:B------:R-:W-:Y:S01]  /*3520*/  IMAD.WIDE.U32 R30, R33, UR6, R30 ;  /* 0x00000006211e7c25 */ /* 0x000fe2000f8e001e */
[----:B------:R-:W-:-:S03]  /*3530*/  ISETP.LT.OR P5, PT, R29, 0x1, !P1 ;  /* 0x000000011d00780c */ /* 0x000fc60004fa1670 */
[----:B------:R-:W-:Y:S01]  /*3540*/  FMUL R7, R26, R9 ;  /* 0x000000091a077220 */ /* 0x000fe20000400000 */
[----:B------:R-:W-:-:S03]  /*3550*/  IMAD R26, R27, UR6, RZ ;  /* 0x000000061b1a7c24 */ /* 0x000fc6000f8e02ff */
[----:B------:R-:W-:Y:S01]  /*3560*/  FFMA R7, R138, R8, R7 ;  /* 0x000000088a077223 */ /* 0x000fe20000000007 */
[----:B------:R-:W-:Y:S01]  /*3570*/  IMAD R33, R33, UR7, R26 ;  /* 0x0000000721217c24 */ /* 0x000fe2000f8e021a */
[----:B------:R-:W-:-:S03]  /*3580*/  IADD3 R26, P4, R30, UR10, RZ ;  /* 0x0000000a1e1a7c10 */ /* 0x000fc6000ff9e0ff */
[----:B------:R-:W-:Y:S02]  /*3590*/  F2FP.SATFINITE.E5M2.F32.PACK_AB_MERGE_C R35, RZ, R7, RZ ;  /* 0x00000007ff23723e */ /* 0x000fe400048060ff */
[----:B------:R-:W-:Y:S02]  /*35a0*/  IADD3.X R27, R31, UR11, R33, P4, !PT ;  /* 0x0000000b1f1b7c10 */ /* 0x000fe4000a7fe421 */
[----:B------:R-:W-:Y:S01]  /*35b0*/  PRMT R7, RZ, 0x7610, R7 ;  /* 0x00007610ff077816 */ /* 0x000fe20000000007 */
[----:B------:R1:W-:Y:S01]  /*35c0*/  @!P3 STG.E.U8 desc[UR16][R12.64+0x1], R35 ;  /* 0x000001230c00b986 */ /* 0x0003e2000c101110 */
[----:B------:R-:W-:Y:S05]  /*35d0*/  @P5 BRA `(.L_x_42) ;  /* 0x0000000000045947 */ /* 0x000fea0003800000 */
[----:B------:R3:W5:Y:S02]  /*35e0*/  LDG.E.U8 R7, desc[UR16][R26.64] ;  /* 0x000000101a077981 */ /* 0x000764000c1e1100 */
.L_x_42:
[----:B------:R-:W-:Y:S05]  /*35f0*/  BSYNC B1 ;  /* 0x0000000000017941 */ /* 0x000fea0003800000 */
.L_x_41:
[----:B-----5:R-:W-:Y:S01]  /*3600*/  LOP3.LUT R7, R7, 0xff, RZ, 0xc0, !PT ;  /* 0x000000ff07077812 */ /* 0x020fe200078ec0ff */
[----:B------:R-:W-:Y:S01]  /*3610*/  BSSY B1, `(.L_x_43) ;  /* 0x000000b000017945 */ /* 0x000fe20003800000 */
[----:B------:R-:W-:Y:S02]  /*3620*/  ISETP.LT.OR P3, PT, R29, 0x2, !P1 ;  /* 0x000000021d00780c */ /* 0x000fe40004f61670 */
[----:B------:R-:W-:-:S05]  /*3630*/  F2FP.F16.E5M2.UNPACK_B R7, R7 ;  /* 0x00000007ff07723e */ /* 0x000fca00020004ff */
[----:B------:R-:W-:Y:S01]  /*3640*/  HADD2.F32 R30, -RZ, R7.H0_H0 ;  /* 0x20000007ff1e7230 */ /* 0x000fe20000004100 */
[----:B------:R-:W-:-:S04]  /*3650*/  PRMT R7, RZ, 0x7610, R7 ;  /* 0x00007610ff077816 */ /* 0x000fc80000000007 */
[----:B------:R-:W-:-:S04]  /*3660*/  FMUL R30, R30, R9 ;  /* 0x000000091e1e7220 */ /* 0x000fc80000400000 */
[----:B------:R-:W-:-:S05]  /*3670*/  FFMA R30, R141, R8, R30 ;  /* 0x000000088d1e7223 */ /* 0x000fca000000001e */
[----:B------:R-:W-:-:S05]  /*3680*/  F2FP.SATFINITE.E5M2.F32.PACK_AB_MERGE_C R31, RZ, R30, RZ ;  /* 0x0000001eff1f723e */ /* 0x000fca00048060ff */
[----:B------:R4:W-:Y:S01]  /*3690*/  @!P5 STG.E.U8 desc[UR16][R10.64], R31 ;  /* 0x0000001f0a00d986 */ /* 0x0009e2000c101110 */
[----:B------:R-:W-:Y:S05]  /*36a0*/  @P3 BRA `(.L_x_44) ;  /* 0x0000000000043947 */ /* 0x000fea0003800000 */
[----:B------:R0:W5:Y:S02]  /*36b0*/  LDG.E.U8 R7, desc[UR16][R26.64+0x1] ;  /* 0x000001101a077981 */ /* 0x000164000c1e1100 */
.L_x_44:
[----:B------:R-:W-:Y:S05]  /*36c0*/  BSYNC B1 ;  /* 0x0000000000017941 */ /* 0x000fea0003800000 */
.L_x_43:
[----:B-----5:R-:W-:Y:S01]  /*36d0*/  LOP3.LUT R7, R7, 0xff, RZ, 0xc0, !PT ;  /* 0x000000ff07077812 */ /* 0x020fe200078ec0ff */
[----:B------:R-:W-:Y:S01]  /*36e0*/  BSSY B1, `(.L_x_45) ;  /* 0x000000b000017945 */ /* 0x000fe20003800000 */
[----:B------:R-:W-:Y:S02]  /*36f0*/  ISETP.LT.OR P4, PT, R29, 0x9, !P0 ;  /* 0x000000091d00780c */ /* 0x000fe40004781670 */
[----:B------:R-:W-:-:S05]  /*3700*/  F2FP.F16.E5M2.UNPACK_B R7, R7 ;  /* 0x00000007ff07723e */ /* 0x000fca00020004ff */
[----:B------:R-:W-:-:S05]  /*3710*/  HADD2.F32 R30, -RZ, R7.H0_H0 ;  /* 0x20000007ff1e7230 */ /* 0x000fca0000004100 */
[----:B------:R-:W-:-:S04]  /*3720*/  FMUL R7, R30, R9 ;  /* 0x000000091e077220 */ /* 0x000fc80000400000 */
[----:B------:R-:W-:-:S05]  /*3730*/  FFMA R7, R136, R8, R7 ;  /* 0x0000000888077223 */ /* 0x000fca0000000007 */
[----:B----4-:R-:W-:Y:S02]  /*3740*/  F2FP.SATFINITE.E5M2.F32.PACK_AB_MERGE_C R31, RZ, R7, RZ ;  /* 0x00000007ff1f723e */ /* 0x010fe400048060ff */
[----:B------:R-:W-:-:S03]  /*3750*/  PRMT R7, RZ, 0x7610, R7 ;  /* 0x00007610ff077816 */ /* 0x000fc60000000007 */
[----:B------:R4:W-:Y:S01]  /*3760*/  @!P3 STG.E.U8 desc[UR16][R10.64+0x1], R31 ;  /* 0x0000011f0a00b986 */ /* 0x0009e2000c101110 */
[----:B------:R-:W-:Y:S05]  /*3770*/  @P4 BRA `(.L_x_46) ;  /* 0x0000000000044947 */ /* 0x000fea0003800000 */
[----:B------:R0:W5:Y:S02]  /*3780*/  LDG.E.U8 R7, desc[UR16][R24.64+0x8] ;  /* 0x0000081018077981 */ /* 0x000164000c1e1100 */
.L_x_46:
[----:B------:R-:W-:Y:S05]  /*3790*/  BSYNC B1 ;  /* 0x0000000000017941 */ /* 0x000fea0003800000 */
.L_x_45:
        /* <DEDUP_REMOVED lines=8> */
[----:B----4-:R-:W-:-:S05]  /*3820*/  F2FP.SATFINITE.E5M2.F32.PACK_AB_MERGE_C R31, RZ, R30, RZ ;  /* 0x0000001eff1f723e */ /* 0x010fca00048060ff */
[----:B------:R4:W-:Y:S01]  /*3830*/  @!P4 STG.E.U8 desc[UR16][R12.64+0x8], R31 ;  /* 0x0000081f0c00c986 */ /* 0x0009e2000c101110 */
[----:B------:R-:W-:Y:S05]  /*3840*/  @P3 BRA `(.L_x_48) ;  /* 0x0000000000043947 */ /* 0x000fea0003800000 */
[----:B------:R0:W5:Y:S02]  /*3850*/  LDG.E.U8 R7, desc[UR16][R24.64+0x9] ;  /* 0x0000091018077981 */ /* 0x000164000c1e1100 */
.L_x_48:
[----:B------:R-:W-:Y:S05]  /*3860*/  BSYNC B1 ;  /* 0x0000000000017941 */ /* 0x000fea0003800000 */
.L_x_47:
        /* <DEDUP_REMOVED lines=12> */
.L_x_50:
[----:B------:R-:W-:Y:S05]  /*3930*/  BSYNC B1 ;  /* 0x0000000000017941 */ /* 0x000fea0003800000 */
.L_x_49:
        /* <DEDUP_REMOVED lines=12> */
.L_x_52:
[----:B------:R-:W-:Y:S05]  /*3a00*/  BSYNC B1 ;  /* 0x0000000000017941 */ /* 0x000fea0003800000 */
.L_x_51:
        /* <DEDUP_REMOVED lines=12> */
.L_x_54:
[----:B------:R-:W-:Y:S05]  /*3ad0*/  BSYNC B1 ;  /* 0x0000000000017941 */ /* 0x000fea0003800000 */
.L_x_53:
        /* <DEDUP_REMOVED lines=12> */
.L_x_56:
[----:B------:R-:W-:Y:S05]  /*3ba0*/  BSYNC B1 ;  /* 0x0000000000017941 */ /* 0x000fea0003800000 */
.L_x_55:
        /* <DEDUP_REMOVED lines=12> */
.L_x_58:
[----:B------:R-:W-:Y:S05]  /*3c70*/  BSYNC B1 ;  /* 0x0000000000017941 */ /* 0x000fea0003800000 */
.L_x_57:
        /* <DEDUP_REMOVED lines=12> */
.L_x_60:
[----:B------:R-:W-:Y:S05]  /*3d40*/  BSYNC B1 ;  /* 0x0000000000017941 */ /* 0x000fea0003800000 */
.L_x_59:
        /* <DEDUP_REMOVED lines=12> */
.L_x_62:
[----:B------:R-:W-:Y:S05]  /*3e10*/  BSYNC B1 ;  /* 0x0000000000017941 */ /* 0x000fea0003800000 */
.L_x_61:
        /* <DEDUP_REMOVED lines=12> */
.L_x_64:
[----:B------:R-:W-:Y:S05]  /*3ee0*/  BSYNC B1 ;  /* 0x0000000000017941 */ /* 0x000fea0003800000 */
.L_x_63:
        /* <DEDUP_REMOVED lines=12> */
.L_x_66:
[----:B------:R-:W-:Y:S05]  /*3fb0*/  BSYNC B1 ;  /* 0x0000000000017941 */ /* 0x000fea0003800000 */
.L_x_65:
        /* <DEDUP_REMOVED lines=12> */
.L_x_68:
[----:B------:R-:W-:Y:S05]  /*4080*/  BSYNC B1 ;  /* 0x0000000000017941 */ /* 0x000fea0003800000 */
.L_x_67:
        /* <DEDUP_REMOVED lines=12> */
.L_x_70:
[----:B------:R-:W-:Y:S05]  /*4150*/  BSYNC B1 ;  /* 0x0000000000017941 */ /* 0x000fea0003800000 */
.L_x_69:
        /* <DEDUP_REMOVED lines=12> */
.L_x_72:
[----:B------:R-:W-:Y:S05]  /*4220*/  BSYNC B1 ;  /* 0x0000000000017941 */ /* 0x000fea0003800000 */
.L_x_71:
        /* <DEDUP_REMOVED lines=12> */
.L_x_74:
[----:B------:R-:W-:Y:S05]  /*42f0*/  BSYNC B1 ;  /* 0x0000000000017941 */ /* 0x000fea0003800000 */
.L_x_73:
        /* <DEDUP_REMOVED lines=12> */
.L_x_76:
[----:B------:R-:W-:Y:S05]  /*43c0*/  BSYNC B1 ;  /* 0x0000000000017941 */ /* 0x000fea0003800000 */
.L_x_75:
        /* <DEDUP_REMOVED lines=12> */
.L_x_78:
[----:B------:R-:W-:Y:S05]  /*4490*/  BSYNC B1 ;  /* 0x0000000000017941 */ /* 0x000fea0003800000 */
.L_x_77:
        /* <DEDUP_REMOVED lines=12> */
.L_x_80:
[----:B------:R-:W-:Y:S05]  /*4560*/  BSYNC B1 ;  /* 0x0000000000017941 */ /* 0x000fea0003800000 */
.L_x_79:
        /* <DEDUP_REMOVED lines=12> */
.L_x_82:
[----:B------:R-:W-:Y:S05]  /*4630*/  BSYNC B1 ;  /* 0x0000000000017941 */ /* 0x000fea0003800000 */
.L_x_81:
        /* <DEDUP_REMOVED lines=12> */
.L_x_84:
[----:B------:R-:W-:Y:S05]  /*4700*/  BSYNC B1 ;  /* 0x0000000000017941 */ /* 0x000fea0003800000 */
.L_x_83:
        /* <DEDUP_REMOVED lines=12> */
.L_x_86:
[----:B------:R-:W-:Y:S05]  /*47d0*/  BSYNC B1 ;  /* 0x0000000000017941 */ /* 0x000fea0003800000 */
.L_x_85:
        /* <DEDUP_REMOVED lines=12> */
.L_x_88:
[----:B------:R-:W-:Y:S05]  /*48a0*/  BSYNC B1 ;  /* 0x0000000000017941 */ /* 0x000fea0003800000 */
.L_x_87:
        /* <DEDUP_REMOVED lines=12> */
.L_x_90:
[----:B------:R-:W-:Y:S05]  /*4970*/  BSYNC B1 ;  /* 0x0000000000017941 */ /* 0x000fea0003800000 */
.L_x_89:
        /* <DEDUP_REMOVED lines=12> */
.L_x_92:
[----:B------:R-:W-:Y:S05]  /*4a40*/  BSYNC B1 ;  /* 0x0000000000017941 */ /* 0x000fea0003800000 */
.L_x_91:
        /* <DEDUP_REMOVED lines=12> */
.L_x_94:
[----:B------:R-:W-:Y:S05]  /*4b10*/  BSYNC B1 ;  /* 0x0000000000017941 */ /* 0x000fea0003800000 */
.L_x_93:
        /* <DEDUP_REMOVED lines=12> */
.L_x_96:
[----:B------:R-:W-:Y:S05]  /*4be0*/  BSYNC B1 ;  /* 0x0000000000017941 */ /* 0x000fea0003800000 */
.L_x_95:
        /* <DEDUP_REMOVED lines=12> */
.L_x_98:
[----:B------:R-:W-:Y:S05]  /*4cb0*/  BSYNC B1 ;  /* 0x0000000000017941 */ /* 0x000fea0003800000 */
.L_x_97:
        /* <DEDUP_REMOVED lines=12> */
.L_x_100:
[----:B------:R-:W-:Y:S05]  /*4d80*/  BSYNC B1 ;  /* 0x0000000000017941 */ /* 0x000fea0003800000 */
.L_x_99:
        /* <DEDUP_REMOVED lines=12> */
.L_x_102:
[----:B------:R-:W-:Y:S05]  /*4e50*/  BSYNC B1 ;  /* 0x0000000000017941 */ /* 0x000fea0003800000 */
.L_x_101:
        /* <DEDUP_REMOVED lines=12> */
.L_x_104:
[----:B------:R-:W-:Y:S05]  /*4f20*/  BSYNC B1 ;  /* 0x0000000000017941 */ /* 0x000fea0003800000 */
.L_x_103:
        /* <DEDUP_REMOVED lines=12> */
.L_x_106:
[----:B------:R-:W-:Y:S05]  /*4ff0*/  BSYNC B1 ;  /* 0x0000000000017941 */ /* 0x000fea0003800000 */
.L_x_105:
        /* <DEDUP_REMOVED lines=12> */
.L_x_108:
[----:B------:R-:W-:Y:S05]  /*50c0*/  BSYNC B1 ;  /* 0x0000000000017941 */ /* 0x000fea0003800000 */
.L_x_107:
        /* <DEDUP_REMOVED lines=12> */
.L_x_110:
[----:B------:R-:W-:Y:S05]  /*5190*/  BSYNC B1 ;  /* 0x0000000000017941 */ /* 0x000fea0003800000 */
.L_x_109:
        /* <DEDUP_REMOVED lines=12> */
.L_x_112:
[----:B------:R-:W-:Y:S05]  /*5260*/  BSYNC B1 ;  /* 0x0000000000017941 */ /* 0x000fea0003800000 */
.L_x_111:
        /* <DEDUP_REMOVED lines=12> */
.L_x_114:
[----:B------:R-:W-:Y:S05]  /*5330*/  BSYNC B1 ;  /* 0x0000000000017941 */ /* 0x000fea0003800000 */
.L_x_113:
        /* <DEDUP_REMOVED lines=12> */
.L_x_116:
[----:B------:R-:W-:Y:S05]  /*5400*/  BSYNC B1 ;  /* 0x0000000000017941 */ /* 0x000fea0003800000 */
.L_x_115:
        /* <DEDUP_REMOVED lines=12> */
.L_x_118:
[----:B------:R-:W-:Y:S05]  /*54d0*/  BSYNC B1 ;  /* 0x0000000000017941 */ /* 0x000fea0003800000 */
.L_x_117:
        /* <DEDUP_REMOVED lines=12> */
.L_x_120:
[----:B------:R-:W-:Y:S05]  /*55a0*/  BSYNC B1 ;  /* 0x0000000000017941 */ /* 0x000fea0003800000 */
.L_x_119:
        /* <DEDUP_REMOVED lines=12> */
.L_x_122:
[----:B------:R-:W-:Y:S05]  /*5670*/  BSYNC B1 ;  /* 0x0000000000017941 */ /* 0x000fea0003800000 */
.L_x_121:
        /* <DEDUP_REMOVED lines=12> */
.L_x_124:
[----:B------:R-:W-:Y:S05]  /*5740*/  BSYNC B1 ;  /* 0x0000000000017941 */ /* 0x000fea0003800000 */
.L_x_123:
        /* <DEDUP_REMOVED lines=12> */
.L_x_126:
[----:B------:R-:W-:Y:S05]  /*5810*/  BSYNC B1 ;  /* 0x0000000000017941 */ /* 0x000fea0003800000 */
.L_x_125:
        /* <DEDUP_REMOVED lines=12> */
.L_x_128:
[----:B------:R-:W-:Y:S05]  /*58e0*/  BSYNC B1 ;  /* 0x0000000000017941 */ /* 0x000fea0003800000 */
.L_x_127:
        /* <DEDUP_REMOVED lines=12> */
.L_x_130:
[----:B------:R-:W-:Y:S05]  /*59b0*/  BSYNC B1 ;  /* 0x0000000000017941 */ /* 0x000fea0003800000 */
.L_x_129:
        /* <DEDUP_REMOVED lines=12> */
.L_x_132:
[----:B------:R-:W-:Y:S05]  /*5a80*/  BSYNC B1 ;  /* 0x0000000000017941 */ /* 0x000fea0003800000 */
.L_x_131:
        /* <DEDUP_REMOVED lines=12> */
.L_x_134:
[----:B------:R-:W-:Y:S05]  /*5b50*/  BSYNC B1 ;  /* 0x0000000000017941 */ /* 0x000fea0003800000 */
.L_x_133:
        /* <DEDUP_REMOVED lines=12> */
.L_x_136:
[----:B------:R-:W-:Y:S05]  /*5c20*/  BSYNC B1 ;  /* 0x0000000000017941 */ /* 0x000fea0003800000 */
.L_x_135:
        /* <DEDUP_REMOVED lines=12> */
.L_x_138:
[----:B------:R-:W-:Y:S05]  /*5cf0*/  BSYNC B1 ;  /* 0x0000000000017941 */ /* 0x000fea0003800000 */
.L_x_137:
        /* <DEDUP_REMOVED lines=12> */
.L_x_140:
[----:B------:R-:W-:Y:S05]  /*5dc0*/  BSYNC B1 ;  /* 0x0000000000017941 */ /* 0x000fea0003800000 */
.L_x_139:
        /* <DEDUP_REMOVED lines=12> */
.L_x_142:
[----:B------:R-:W-:Y:S05]  /*5e90*/  BSYNC B1 ;  /* 0x0000000000017941 */ /* 0x000fea0003800000 */
.L_x_141:
        /* <DEDUP_REMOVED lines=12> */
.L_x_144:
[----:B------:R-:W-:Y:S05]  /*5f60*/  BSYNC B1 ;  /* 0x0000000000017941 */ /* 0x000fea0003800000 */
.L_x_143:
        /* <DEDUP_REMOVED lines=12> */
.L_x_146:
[----:B------:R-:W-:Y:S05]  /*6030*/  BSYNC B1 ;  /* 0x0000000000017941 */ /* 0x000fea0003800000 */
.L_x_145:
        /* <DEDUP_REMOVED lines=12> */
.L_x_148:
[----:B------:R-:W-:Y:S05]  /*6100*/  BSYNC B1 ;  /* 0x0000000000017941 */ /* 0x000fea0003800000 */
.L_x_147:
        /* <DEDUP_REMOVED lines=12> */
.L_x_150:
[----:B------:R-:W-:Y:S05]  /*61d0*/  BSYNC B1 ;  /* 0x0000000000017941 */ /* 0x000fea0003800000 */
.L_x_149:
        /* <DEDUP_REMOVED lines=12> */
.L_x_152:
[----:B------:R-:W-:Y:S05]  /*62a0*/  BSYNC B1 ;  /* 0x0000000000017941 */ /* 0x000fea0003800000 */
.L_x_151:
        /* <DEDUP_REMOVED lines=12> */
.L_x_154:
[----:B------:R-:W-:Y:S05]  /*6370*/  BSYNC B1 ;  /* 0x0000000000017941 */ /* 0x000fea0003800000 */
.L_x_153:
        /* <DEDUP_REMOVED lines=8> */
[----:B0-----:R-:W-:-:S05]  /*6400*/  F2FP.SATFINITE.E5M2.F32.PACK_AB_MERGE_C R19, RZ, R20, RZ ;  /* 0x00000014ff13723e */ /* 0x001fca00048060ff */
[----:B------:R0:W-:Y:S01]  /*6410*/  @!P4 STG.E.U8 desc[UR16][R10.64+0x70], R19 ;  /* 0x000070130a00c986 */ /* 0x0001e2000c101110 */
[----:B------:R-:W-:Y:S05]  /*6420*/  @P3 BRA `(.L_x_156) ;  /* 0x0000000000043947 */ /* 0x000fea0003800000 */
[----:B------:R0:W5:Y:S02]  /*6430*/  LDG.E.U8 R7, desc[UR16][R26.64+0x71] ;  /* 0x000071101a077981 */ /* 0x000164000c1e1100 */
.L_x_156:
[----:B------:R-:W-:Y:S05]  /*6440*/  BSYNC B1 ;  /* 0x0000000000017941 */ /* 0x000fea0003800000 */
.L_x_155:
[----:B-----5:R-:W-:Y:S01]  /*6450*/  LOP3.LUT R7, R7, 0xff, RZ, 0xc0, !PT ;  /* 0x000000ff07077812 */ /* 0x020fe200078ec0ff */
[----:B------:R-:W-:Y:S01]  /*6460*/  BSSY B1, `(.L_x_157) ;  /* 0x000000b000017945 */ /* 0x000fe20003800000 */
[----:B------:R-:W-:Y:S02]  /*6470*/  ISETP.LT.OR P4, PT, R29, 0x79, !P0 ;  /* 0x000000791d00780c */ /* 0x000fe40004781670 */
[----:B------:R-:W-:-:S05]  /*6480*/  F2FP.F16.E5M2.UNPACK_B R7, R7 ;  /* 0x00000007ff07723e */ /* 0x000fca00020004ff */
[----:B------:R-:W-:-:S05]  /*6490*/  HADD2.F32 R20, -RZ, R7.H0_H0 ;  /* 0x20000007ff147230 */ /* 0x000fca0000004100 */
[----:B------:R-:W-:-:S04]  /*64a0*/  FMUL R7, R20, R9 ;  /* 0x0000000914077220 */ /* 0x000fc80000400000 */
[----:B------:R-:W-:-:S05]  /*64b0*/  FFMA R7, R18, R8, R7 ;  /* 0x0000000812077223 */ /* 0x000fca0000000007 */
[----:B0-----:R-:W-:Y:S02]  /*64c0*/  F2FP.SATFINITE.E5M2.F32.PACK_AB_MERGE_C R19, RZ, R7, RZ ;  /* 0x00000007ff13723e */ /* 0x001fe400048060ff */
[----:B------:R-:W-:-:S03]  /*64d0*/  PRMT R7, RZ, 0x7610, R7 ;  /* 0x00007610ff077816 */ /* 0x000fc60000000007 */
[----:B------:R0:W-:Y:S01]  /*64e0*/  @!P3 STG.E.U8 desc[UR16][R10.64+0x71], R19 ;  /* 0x000071130a00b986 */ /* 0x0001e2000c101110 */
[----:B------:R-:W-:Y:S05]  /*64f0*/  @P4 BRA `(.L_x_158) ;  /* 0x0000000000044947 */ /* 0x000fea0003800000 */
[----:B------:R0:W5:Y:S02]  /*6500*/  LDG.E.U8 R7, desc[UR16][R24.64+0x78] ;  /* 0x0000781018077981 */ /* 0x000164000c1e1100 */
.L_x_158:
[----:B------:R-:W-:Y:S05]  /*6510*/  BSYNC B1 ;  /* 0x0000000000017941 */ /* 0x000fea0003800000 */
.L_x_157:
        /* <DEDUP_REMOVED lines=12> */
.L_x_160:
[----:B------:R-:W-:Y:S05]  /*65e0*/  BSYNC B1 ;  /* 0x0000000000017941 */ /* 0x000fea0003800000 */
.L_x_159:
        /* <DEDUP_REMOVED lines=12> */
.L_x_162:
[----:B------:R-:W-:Y:S05]  /*66b0*/  BSYNC B1 ;  /* 0x0000000000017941 */ /* 0x000fea0003800000 */
.L_x_161:
[----:B-----5:R-:W-:Y:S01]  /*66c0*/  LOP3.LUT R7, R7, 0xff, RZ, 0xc0, !PT ;  /* 0x000000ff07077812 */ /* 0x020fe200078ec0ff */
[----:B------:R-:W-:Y:S01]  /*66d0*/  BSSY B1, `(.L_x_163) ;  /* 0x000000b000017945 */ /* 0x000fe20003800000 */
[----:B------:R-:W-:Y:S02]  /*66e0*/  ISETP.LT.OR P1, PT, R29, 0x7a, !P1 ;  /* 0x0000007a1d00780c */ /* 0x000fe40004f21670 */
[----:B------:R-:W-:-:S05]  /*66f0*/  F2FP.F16.E5M2.UNPACK_B R7, R7 ;  /* 0x00000007ff07723e */ /* 0x000fca00020004ff */
[----:B01----:R-:W-:Y:S01]  /*6700*/  HADD2.F32 R12, -RZ, R7.H0_H0 ;  /* 0x20000007ff0c7230 */ /* 0x003fe20000004100 */
[----:B------:R-:W-:-:S04]  /*6710*/  PRMT R7, RZ, 0x7610, R7 ;  /* 0x00007610ff077816 */ /* 0x000fc80000000007 */
[----:B------:R-:W-:-:S04]  /*6720*/  FMUL R12, R12, R9 ;  /* 0x000000090c0c7220 */ /* 0x000fc80000400000 */
[----:B------:R-:W-:-:S05]  /*6730*/  FFMA R12, R17, R8, R12 ;  /* 0x00000008110c7223 */ /* 0x000fca000000000c */
[----:B------:R-:W-:-:S05]  /*6740*/  F2FP.SATFINITE.E5M2.F32.PACK_AB_MERGE_C R13, RZ, R12, RZ ;  /* 0x0000000cff0d723e */ /* 0x000fca00048060ff */
[----:B------:R0:W-:Y:S01]  /*6750*/  @!P3 STG.E.U8 desc[UR16][R10.64+0x78], R13 ;  /* 0x0000780d0a00b986 */ /* 0x0001e2000c101110 */
[----:B------:R-:W-:Y:S05]  /*6760*/  @P1 BRA `(.L_x_164) ;  /* 0x0000000000041947 */ /* 0x000fea0003800000 */
[----:B------:R1:W5:Y:S02]  /*6770*/  LDG.E.U8 R7, desc[UR16][R26.64+0x79] ;  /* 0x000079101a077981 */ /* 0x000364000c1e1100 */
.L_x_164:
[----:B------:R-:W-:Y:S05]  /*6780*/  BSYNC B1 ;  /* 0x0000000000017941 */ /* 0x000fea0003800000 */
.L_x_163:
[----:B------:R-:W-:Y:S05]  /*6790*/  @P1 BRA `(.L_x_165) ;  /* 0x0000001000281947 */ /* 0x000fea0003800000 */
[----:B-----5:R-:W-:-:S04]  /*67a0*/  LOP3.LUT R7, R7, 0xff, RZ, 0xc0, !PT ;  /* 0x000000ff07077812 */ /* 0x020fc800078ec0ff */
[----:B------:R-:W-:-:S05]  /*67b0*/  F2FP.F16.E5M2.UNPACK_B R7, R7 ;  /* 0x00000007ff07723e */ /* 0x000fca00020004ff */
[----:B------:R-:W-:-:S05]  /*67c0*/  HADD2.F32 R12, -RZ, R7.H0_H0 ;  /* 0x20000007ff0c7230 */ /* 0x000fca0000004100 */
[----:B------:R-:W-:-:S04]  /*67d0*/  FMUL R7, R12, R9 ;  /* 0x000000090c077220 */ /* 0x000fc80000400000 */
[----:B------:R-:W-:-:S05]  /*67e0*/  FFMA R7, R16, R8, R7 ;  /* 0x0000000810077223 */ /* 0x000fca0000000007 */
[----:B------:R-:W-:-:S05]  /*67f0*/  F2FP.SATFINITE.E5M2.F32.PACK_AB_MERGE_C R7, RZ, R7, RZ ;  /* 0x00000007ff07723e */ /* 0x000fca00048060ff */
[----:B------:R0:W-:Y:S01]  /*6800*/  STG.E.U8 desc[UR16][R10.64+0x79], R7 ;  /* 0x000079070a007986 */ /* 0x0001e2000c101110 */
[----:B------:R-:W-:Y:S05]  /*6810*/  BRA `(.L_x_165) ;  /* 0x0000001000087947 */ /* 0x000fea0003800000 */
.L_x_36:
[----:B------:R-:W-:Y:S01]  /*6820*/  ISETP.GE.AND P1, PT, R34, 0x1, PT ;  /* 0x000000012200780c */ /* 0x000fe20003f26270 */
[-C--:B--2---:R-:W-:Y:S01]  /*6830*/  FMUL R143, R143, R8.reuse ;  /* 0x000000088f8f7220 */ /* 0x084fe20000400000 */
[-C--:B------:R-:W-:Y:S01]  /*6840*/  FMUL R138, R138, R8.reuse ;  /* 0x000000088a8a7220 */ /* 0x080fe20000400000 */
[----:B------:R-:W-:Y:S01]  /*6850*/  ISETP.GE.AND P0, PT, R34, 0x9, PT ;  /* 0x000000092200780c */ /* 0x000fe20003f06270 */
[-C--:B------:R-:W-:Y:S01]  /*6860*/  FMUL R141, R141, R8.reuse ;  /* 0x000000088d8d7220 */ /* 0x080fe20000400000 */
[C---:B------:R-:W-:Y:S01]  /*6870*/  ISETP.LT.OR P4, PT, R29.reuse, 0x1, !P1 ;  /* 0x000000011d00780c */ /* 0x040fe20004f81670 */
[-C--:B------:R-:W-:Y:S01]  /*6880*/  FMUL R136, R136, R8.reuse ;  /* 0x0000000888887220 */ /* 0x080fe20000400000 */
[----:B------:R-:W-:Y:S01]  /*6890*/  ISETP.LT.OR P5, PT, R29, 0x2, !P1 ;  /* 0x000000021d00780c */ /* 0x000fe20004fa1670 */
[-C--:B------:R-:W-:Y:S01]  /*68a0*/  FMUL R139, R139, R8.reuse ;  /* 0x000000088b8b7220 */ /* 0x080fe20000400000 */
[----:B------:R-:W-:Y:S01]  /*68b0*/  F2FP.SATFINITE.E5M2.F32.PACK_AB_MERGE_C R143, RZ, R143, RZ ;  /* 0x0000008fff8f723e */ /* 0x000fe200048060ff */
[----:B------:R-:W-:Y:S01]  /*68c0*/  FMUL R134, R134, R8 ;  /* 0x0000000886867220 */ /* 0x000fe20000400000 */
[----:B------:R-:W-:Y:S01]  /*68d0*/  F2FP.SATFINITE.E5M2.F32.PACK_AB_MERGE_C R7, RZ, R138, RZ ;  /* 0x0000008aff07723e */ /* 0x000fe200048060ff */
[-C--:B------:R-:W-:Y:S01]  /*68e0*/  FMUL R137, R137, R8.reuse ;  /* 0x0000000889897220 */ /* 0x080fe20000400000 */
[C---:B------:R-:W-:Y:S01]  /*68f0*/  ISETP.LT.OR P3, PT, R29.reuse, 0x1, !P0 ;  /* 0x000000011d00780c */ /* 0x040fe20004761670 */
[-C--:B------:R-:W-:Y:S01]  /*6900*/  FMUL R132, R132, R8.reuse ;  /* 0x0000000884847220 */ /* 0x080fe20000400000 */
[----:B------:R-:W-:Y:S01]  /*6910*/  ISETP.LT.OR P6, PT, R29, 0xa, !P1 ;  /* 0x0000000a1d00780c */ /* 0x000fe20004fc1670 */
[-C--:B------:R-:W-:Y:S01]  /*6920*/  FMUL R135, R135, R8.reuse ;  /* 0x0000000887877220 */ /* 0x080fe20000400000 */
[----:B------:R-:W-:Y:S01]  /*6930*/  F2FP.SATFINITE.E5M2.F32.PACK_AB_MERGE_C R141, RZ, R141, RZ ;  /* 0x0000008dff8d723e */ /* 0x000fe200048060ff */
[----:B------:R-:W-:Y:S01]  /*6940*/  @!P4 STG.E.U8 desc[UR16][R12.64], R143 ;  /* 0x0000008f0c00c986 */ /* 0x000fe2000c101110 */
[C---:B------:R-:W-:Y:S01]  /*6950*/  ISETP.LT.OR P4, PT, R29.reuse, 0x2, !P0 ;  /* 0x000000021d00780c */ /* 0x040fe20004781670 */
[----:B------:R-:W-:Y:S01]  /*6960*/  FMUL R130, R130, R8 ;  /* 0x0000000882827220 */ /* 0x000fe20000400000 */
[----:B------:R-:W-:Y:S01]  /*6970*/  F2FP.SATFINITE.E5M2.F32.PACK_AB_MERGE_C R25, RZ, R136, RZ ;  /* 0x00000088ff19723e */ /* 0x000fe200048060ff */
[----:B------:R0:W-:Y:S01]  /*6980*/  @!P5 STG.E.U8 desc[UR16][R12.64+0x1], R7 ;  /* 0x000001070c00d986 */ /* 0x0001e2000c101110 */
[----:B------:R-:W-:Y:S01]  /*6990*/  ISETP.LT.OR P5, PT, R29, 0x9, !P1 ;  /* 0x000000091d00780c */ /* 0x000fe20004fa1670 */
[-C--:B------:R-:W-:Y:S01]  /*69a0*/  FMUL R133, R133, R8.reuse ;  /* 0x0000000885857220 */ /* 0x080fe20000400000 */
[----:B------:R-:W-:Y:S01]  /*69b0*/  F2FP.SATFINITE.E5M2.F32.PACK_AB_MERGE_C R139, RZ, R139, RZ ;  /* 0x0000008bff8b723e */ /* 0x000fe200048060ff */
[----:B------:R-:W-:Y:S01]  /*69c0*/  @!P3 STG.E.U8 desc[UR16][R10.64], R141 ;  /* 0x0000008d0a00b986 */ /* 0x000fe2000c101110 */
[----:B------:R-:W-:Y:S01]  /*69d0*/  ISETP.LT.OR P3, PT, R29, 0x9, !P0 ;  /* 0x000000091d00780c */ /* 0x000fe20004761670 */
[-C--:B------:R-:W-:Y:S01]  /*69e0*/  FMUL R128, R128, R8.reuse ;  /* 0x0000000880807220 */ /* 0x080fe20000400000 */
[----:B------:R-:W-:Y:S01]  /*69f0*/  F2FP.SATFINITE.E5M2.F32.PACK_AB_MERGE_C R137, RZ, R137, RZ ;  /* 0x00000089ff89723e */ /* 0x000fe200048060ff */
[-C--:B------:R-:W-:Y:S01]  /*6a00*/  FMUL R131, R131, R8.reuse ;  /* 0x0000000883837220 */ /* 0x080fe20000400000 */
[----:B------:R-:W-:Y:S01]  /*6a10*/  F2FP.SATFINITE.E5M2.F32.PACK_AB_MERGE_C R135, RZ, R135, RZ ;  /* 0x00000087ff87723e */ /* 0x000fe200048060ff */
[----:B------:R1:W-:Y:S01]  /*6a20*/  @!P4 STG.E.U8 desc[UR16][R10.64+0x1], R25 ;  /* 0x000001190a00c986 */ /* 0x0003e2000c101110 */
[C---:B------:R-:W-:Y:S01]  /*6a30*/  ISETP.LT.OR P4, PT, R29.reuse, 0xa, !P0 ;  /* 0x0000000a1d00780c */ /* 0x040fe20004781670 */
[----:B------:R-:W-:Y:S01]  /*6a40*/  FMUL R126, R126, R8 ;  /* 0x000000087e7e7220 */ /* 0x000fe20000400000 */
[----:B0-----:R-:W-:Y:S01]  /*6a50*/  F2FP.SATFINITE.E5M2.F32.PACK_AB_MERGE_C R7, RZ, R134, RZ ;  /* 0x00000086ff07723e */ /* 0x001fe200048060ff */
[----:B------:R-:W-:Y:S01]  /*6a60*/  @!P5 STG.E.U8 desc[UR16][R12.64+0x8], R139 ;  /* 0x0000088b0c00d986 */ /* 0x000fe2000c101110 */
[----:B------:R-:W-:Y:S01]  /*6a70*/  ISETP.LT.OR P5, PT, R29, 0x11, !P1 ;  /* 0x000000111d00780c */ /* 0x000fe20004fa1670 */
[-C--:B------:R-:W-:Y:S01]  /*6a80*/  FMUL R129, R129, R8.reuse ;  /* 0x0000000881817220 */ /* 0x080fe20000400000 */
[----:B------:R-:W-:Y:S01]  /*6a90*/  F2FP.SATFINITE.E5M2.F32.PACK_AB_MERGE_C R133, RZ, R133, RZ ;  /* 0x00000085ff85723e */ /* 0x000fe200048060ff */
[----:B------:R0:W-:Y:S01]  /*6aa0*/  @!P6 STG.E.U8 desc[UR16][R12.64+0x9], R7 ;  /* 0x000009070c00e986 */ /* 0x0001e2000c101110 */
[----:B------:R-:W-:Y:S01]  /*6ab0*/  ISETP.LT.OR P6, PT, R29, 0x12, !P1 ;  /* 0x000000121d00780c */ /* 0x000fe20004fc1670 */
[----:B------:R-:W-:Y:S01]  /*6ac0*/  FMUL R124, R124, R8 ;  /* 0x000000087c7c7220 */ /* 0x000fe20000400000 */
[----:B------:R-:W-:Y:S01]  /*6ad0*/  F2FP.SATFINITE.E5M2.F32.PACK_AB_MERGE_C R131, RZ, R131, RZ ;  /* 0x00000083ff83723e */ /* 0x000fe200048060ff */
[----:B------:R-:W-:Y:S01]  /*6ae0*/  @!P3 STG.E.U8 desc[UR16][R10.64+0x8], R137 ;  /* 0x000008890a00b986 */ /* 0x000fe2000c101110 */
[----:B-1----:R-:W-:Y:S01]  /*6af0*/  F2FP.SATFINITE.E5M2.F32.PACK_AB_MERGE_C R25, RZ, R132, RZ ;  /* 0x00000084ff19723e */ /* 0x002fe200048060ff */
[-C--:B------:R-:W-:Y:S01]  /*6b00*/  FMUL R127, R127, R8.reuse ;  /* 0x000000087f7f7220 */ /* 0x080fe20000400000 */
[C---:B------:R-:W-:Y:S01]  /*6b10*/  ISETP.LT.OR P3, PT, R29.reuse, 0x11, !P0 ;  /* 0x000000111d00780c */ /* 0x040fe20004761670 */
[-C--:B------:R-:W-:Y:S01]  /*6b20*/  FMUL R122, R122, R8.reuse ;  /* 0x000000087a7a7220 */ /* 0x080fe20000400000 */
[----:B------:R-:W-:Y:S01]  /*6b30*/  F2FP.SATFINITE.E5M2.F32.PACK_AB_MERGE_C R129, RZ, R129, RZ ;  /* 0x00000081ff81723e */ /* 0x000fe200048060ff */
[----:B------:R1:W-:Y:S01]  /*6b40*/  @!P4 STG.E.U8 desc[UR16][R10.64+0x9], R25 ;  /* 0x000009190a00c986 */ /* 0x0003e2000c101110 */
[----:B------:R-:W-:Y:S01]  /*6b50*/  ISETP.LT.OR P4, PT, R29, 0x12, !P0 ;  /* 0x000000121d00780c */ /* 0x000fe20004781670 */
[----:B------:R-:W-:Y:S01]  /*6b60*/  FMUL R125, R125, R8 ;  /* 0x000000087d7d7220 */ /* 0x000fe20000400000 */
[----:B0-----:R-:W-:Y:S01]  /*6b70*/  F2FP.SATFINITE.E5M2.F32.PACK_AB_MERGE_C R7, RZ, R130, RZ ;  /* 0x00000082ff07723e */ /* 0x001fe200048060ff */
[----:B------:R-:W-:Y:S01]  /*6b80*/  @!P5 STG.E.U8 desc[UR16][R12.64+0x10], R135 ;  /* 0x000010870c00d986 */ /* 0x000fe2000c101110 */
[C---:B------:R-:W-:Y:S01]  /*6b90*/  ISETP.LT.OR P5, PT, R29.reuse, 0x19, !P1 ;  /* 0x000000191d00780c */ /* 0x040fe20004fa1670 */
[-C--:B------:R-:W-:Y:S01]  /*6ba0*/  FMUL R120, R120, R8.reuse ;  /* 0x0000000878787220 */ /* 0x080fe20000400000 */
[----:B------:R-:W-:Y:S01]  /*6bb0*/  F2FP.SATFINITE.E5M2.F32.PACK_AB_MERGE_C R127, RZ, R127, RZ ;  /* 0x0000007fff7f723e */ /* 0x000fe200048060ff */
[----:B------:R0:W-:Y:S01]  /*6bc0*/  @!P6 STG.E.U8 desc[UR16][R12.64+0x11], R7 ;  /* 0x000011070c00e986 */ /* 0x0001e2000c101110 */
[----:B------:R-:W-:Y:S01]  /*6bd0*/  ISETP.LT.OR P6, PT, R29, 0x1a, !P1 ;  /* 0x0000001a1d00780c */ /* 0x000fe20004fc1670 */
[-C--:B------:R-:W-:Y:S01]  /*6be0*/  FMUL R123, R123, R8.reuse ;  /* 0x000000087b7b7220 */ /* 0x080fe20000400000 */
[----:B------:R-:W-:Y:S01]  /*6bf0*/  FMUL R118, R118, R8 ;  /* 0x0000000876767220 */ /* 0x000fe20000400000 */
[----:B-1----:R-:W-:Y:S01]  /*6c00*/  F2FP.SATFINITE.E5M2.F32.PACK_AB_MERGE_C R25, RZ, R128, RZ ;  /* 0x00000080ff19723e */ /* 0x002fe200048060ff */
[----:B------:R-:W-:Y:S01]  /*6c10*/  @!P3 STG.E.U8 desc[UR16][R10.64+0x10], R133 ;  /* 0x000010850a00b986 */ /* 0x000fe2000c101110 */
[----:B------:R-:W-:Y:S01]  /*6c20*/  ISETP.LT.OR P3, PT, R29, 0x19, !P0 ;  /* 0x000000191d00780c */ /* 0x000fe20004761670 */
        /* <DEDUP_REMOVED lines=35> */
[----:B------:R-:W-:Y:S01]  /*6e60*/  ISETP.LT.OR P3, PT, R29, 0x29, !P0 ;  /* 0x000000291d00780c */ /* 0x000fe20004761670 */
[-C--:B------:R-:W-:Y:S01]  /*6e70*/  FMUL R111, R111, R8.reuse ;  /* 0x000000086f6f7220 */ /* 0x080fe20000400000 */
[-C--:B------:R-:W-:Y:S01]  /*6e80*/  FMUL R106, R106, R8.reuse ;  /* 0x000000086a6a7220 */ /* 0x080fe20000400000 */
        /* <DEDUP_REMOVED lines=104> */
[----:B------:R-:W-:-:S02]  /*7510*/  ISETP.LT.OR P3, PT, R29, 0x59, !P0 ;  /* 0x000000591d00780c */ /* 0x000fc40004761670 */
[----:B------:R-:W-:Y:S01]  /*7520*/  F2FP.SATFINITE.E5M2.F32.PACK_AB_MERGE_C R21, RZ, R21, RZ ;  /* 0x00000015ff15723e */ /* 0x000fe200048060ff */
[----:B------:R1:W-:Y:S01]  /*7530*/  @!P4 STG.E.U8 desc[UR16][R10.64+0x51], R25 ;  /* 0x000051190a00c986 */ /* 0x0003e2000c101110 */
[C---:B------:R-:W-:Y:S02]  /*7540*/  ISETP.LT.OR P4, PT, R29.reuse, 0x5a, !P0 ;  /* 0x0000005a1d00780c */ /* 0x040fe40004781670 */
[----:B0-----:R-:W-:Y:S01]  /*7550*/  F2FP.SATFINITE.E5M2.F32.PACK_AB_MERGE_C R7, RZ, R94, RZ ;  /* 0x0000005eff07723e */ /* 0x001fe200048060ff */
[----:B------:R-:W-:Y:S01]  /*7560*/  @!P5 STG.E.U8 desc[UR16][R12.64+0x58], R99 ;  /* 0x000058630c00d986 */ /* 0x000fe2000c101110 */
[C---:B------:R-:W-:Y:S02]  /*7570*/  ISETP.LT.OR P5, PT, R29.reuse, 0x61, !P1 ;  /* 0x000000611d00780c */ /* 0x040fe40004fa1670 */
[----:B------:R-:W-:Y:S01]  /*7580*/  F2FP.SATFINITE.E5M2.F32.PACK_AB_MERGE_C R15, RZ, R15, RZ ;  /* 0x0000000fff0f723e */ /* 0x000fe200048060ff */
[----:B------:R0:W-:Y:S01]  /*7590*/  @!P6 STG.E.U8 desc[UR16][R12.64+0x59], R7 ;  /* 0x000059070c00e986 */ /* 0x0001e2000c101110 */
[----:B------:R-:W-:-:S02]  /*75a0*/  ISETP.LT.OR P6, PT, R29, 0x62, !P1 ;  /* 0x000000621d00780c */ /* 0x000fc40004fc1670 */
[----:B------:R-:W-:Y:S01]  /*75b0*/  F2FP.SATFINITE.E5M2.F32.PACK_AB_MERGE_C R17, RZ, R17, RZ ;  /* 0x00000011ff11723e */ /* 0x000fe200048060ff */
[----:B------:R-:W-:Y:S01]  /*75c0*/  @!P3 STG.E.U8 desc[UR16][R10.64+0x58], R97 ;  /* 0x000058610a00b986 */ /* 0x000fe2000c101110 */
[----:B-1----:R-:W-:Y:S02]  /*75d0*/  F2FP.SATFINITE.E5M2.F32.PACK_AB_MERGE_C R25, RZ, R92, RZ ;  /* 0x0000005cff19723e */ /* 0x002fe400048060ff */
[----:B------:R-:W-:-:S03]  /*75e0*/  ISETP.LT.OR P3, PT, R29, 0x61, !P0 ;  /* 0x000000611d00780c */ /* 0x000fc60004761670 */
[----:B------:R1:W-:Y:S01]  /*75f0*/  @!P4 STG.E.U8 desc[UR16][R10.64+0x59], R25 ;  /* 0x000059190a00c986 */ /* 0x0003e2000c101110 */
[C---:B------:R-:W-:Y:S02]  /*7600*/  ISETP.LT.OR P4, PT, R29.reuse, 0x62, !P0 ;  /* 0x000000621d00780c */ /* 0x040fe40004781670 */
[----:B0-----:R-:W-:Y:S01]  /*7610*/  F2FP.SATFINITE.E5M2.F32.PACK_AB_MERGE_C R7, RZ, R90, RZ ;  /* 0x0000005aff07723e */ /* 0x001fe200048060ff */
[----:B------:R-:W-:Y:S01]  /*7620*/  @!P5 STG.E.U8 desc[UR16][R12.64+0x60], R93 ;  /* 0x0000605d0c00d986 */ /* 0x000fe2000c101110 */
[----:B------:R-:W-:-:S03]  /*7630*/  ISETP.LT.OR P5, PT, R29, 0x69, !P1 ;  /* 0x000000691d00780c */ /* 0x000fc60004fa1670 */
[----:B------:R0:W-:Y:S01]  /*7640*/  @!P6 STG.E.U8 desc[UR16][R12.64+0x61], R7 ;  /* 0x000061070c00e986 */ /* 0x0001e2000c101110 */
[C---:B------:R-:W-:Y:S02]  /*7650*/  ISETP.LT.OR P6, PT, R29.reuse, 0x6a, !P1 ;  /* 0x0000006a1d00780c */ /* 0x040fe40004fc1670 */
[----:B-1----:R-:W-:Y:S01]  /*7660*/  F2FP.SATFINITE.E5M2.F32.PACK_AB_MERGE_C R25, RZ, R88, RZ ;  /* 0x00000058ff19723e */ /* 0x002fe200048060ff */
[----:B------:R-:W-:Y:S01]  /*7670*/  @!P3 STG.E.U8 desc[UR16][R10.64+0x60], R95 ;  /* 0x0000605f0a00b986 */ /* 0x000fe2000c101110 */
        /* <DEDUP_REMOVED lines=11> */
[----:B------:R-:W-:Y:S01]  /*7730*/  @!P4 STG.E.U8 desc[UR16][R10.64+0x69], R25 ;  /* 0x000069190a00c986 */ /* 0x000fe2000c101110 */
[C---:B------:R-:W-:Y:S02]  /*7740*/  ISETP.LT.OR P4, PT, R29.reuse, 0x79, !P1 ;  /* 0x000000791d00780c */ /* 0x040fe40004f81670 */
[C---:B------:R-:W-:Y:S01]  /*7750*/  ISETP.LT.OR P1, PT, R29.reuse, 0x7a, !P1 ;  /* 0x0000007a1d00780c */ /* 0x040fe20004f21670 */
[----:B------:R1:W-:Y:S01]  /*7760*/  @!P5 STG.E.U8 desc[UR16][R12.64+0x70], R23 ;  /* 0x000070170c00d986 */ /* 0x0003e2000c101110 */
[C---:B------:R-:W-:Y:S02]  /*7770*/  ISETP.LT.OR P5, PT, R29.reuse, 0x72, !P0 ;  /* 0x000000721d00780c */ /* 0x040fe400047a1670 */
[----:B0-----:R-:W-:Y:S01]  /*7780*/  F2FP.SATFINITE.E5M2.F32.PACK_AB_MERGE_C R7, RZ, R18, RZ ;  /* 0x00000012ff07723e */ /* 0x001fe200048060ff */
[----:B------:R0:W-:Y:S01]  /*7790*/  @!P6 STG.E.U8 desc[UR16][R12.64+0x71], R19 ;  /* 0x000071130c00e986 */ /* 0x0001e2000c101110 */
[C---:B------:R-:W-:Y:S02]  /*77a0*/  ISETP.LT.OR P6, PT, R29.reuse, 0x79, !P0 ;  /* 0x000000791d00780c */ /* 0x040fe400047c1670 */
[----:B------:R-:W-:Y:S01]  /*77b0*/  ISETP.LT.OR P0, PT, R29, 0x7a, !P0 ;  /* 0x0000007a1d00780c */ /* 0x000fe20004701670 */
[----:B------:R2:W-:Y:S01]  /*77c0*/  @!P3 STG.E.U8 desc[UR16][R10.64+0x70], R21 ;  /* 0x000070150a00b986 */ /* 0x0005e2000c101110 */
[----:B-1----:R-:W-:-:S05]  /*77d0*/  F2FP.SATFINITE.E5M2.F32.PACK_AB_MERGE_C R23, RZ, R16, RZ ;  /* 0x00000010ff17723e */ /* 0x002fca00048060ff */
[----:B------:R2:W-:Y:S01]  /*77e0*/  @!P5 STG.E.U8 desc[UR16][R10.64+0x71], R7 ;  /* 0x000071070a00d986 */ /* 0x0005e2000c101110 */
[----:B0-----:R-:W-:-:S03]  /*77f0*/  F2FP.SATFINITE.E5M2.F32.PACK_AB_MERGE_C R19, RZ, R14, RZ ;  /* 0x0000000eff13723e */ /* 0x001fc600048060ff */
[----:B------:R2:W-:Y:S04]  /*7800*/  @!P4 STG.E.U8 desc[UR16][R12.64+0x78], R15 ;  /* 0x0000780f0c00c986 */ /* 0x0005e8000c101110 */
[----:B------:R2:W-:Y:S04]  /*7810*/  @!P1 STG.E.U8 desc[UR16][R12.64+0x79], R19 ;  /* 0x000079130c009986 */ /* 0x0005e8000c101110 */
[----:B------:R2:W-:Y:S04]  /*7820*/  @!P6 STG.E.U8 desc[UR16][R10.64+0x78], R17 ;  /* 0x000078110a00e986 */ /* 0x0005e8000c101110 */
[----:B------:R2:W-:Y:S02]  /*7830*/  @!P0 STG.E.U8 desc[UR16][R10.64+0x79], R23 ;  /* 0x000079170a008986 */ /* 0x0005e4000c101110 */
.L_x_165:
[----:B------:R-:W-:Y:S05]  /*7840*/  BSYNC B0 ;  /* 0x0000000000007941 */ /* 0x000fea0003800000 */
.L_x_35:
[----:B------:R-:W-:Y:S01]  /*7850*/  ULDC UR6, c[0x0][0xc] ;  /* 0x0000030000067ab9 */ /* 0x000fe20000000800 */
[----:B------:R-:W-:Y:S01]  /*7860*/  ULDC UR7, c[0x0][0x10] ;  /* 0x0000040000077ab9 */ /* 0x000fe20000000800 */
[----:B0-2--5:R-:W0:Y:S01]  /*7870*/  LDC R7, c[0x0][0x14] ;  /* 0x00000500ff077b82 */ /* 0x025e220000000800 */
[----:B------:R-:W-:Y:S01]  /*7880*/  UIMAD.WIDE.U32 UR6, UR6, UR7, URZ ;  /* 0x00000007060672a5 */ /* 0x000fe2000f8e003f */
[----:B----4-:R-:W-:Y:S01]  /*7890*/  PRMT R11, RZ, 0x7610, R11 ;  /* 0x00007610ff0b7816 */ /* 0x010fe2000000000b */
[----:B------:R-:W-:-:S04]  /*78a0*/  IMAD.MOV.U32 R10, RZ, RZ, -0x1 ;  /* 0xffffffffff0a7424 */ /* 0x000fc800078e00ff */
[----:B0-----:R-:W-:-:S04]  /*78b0*/  IMAD.WIDE.U32 R2, R7, UR6, R2 ;  /* 0x0000000607027c25 */ /* 0x001fc8000f8e0002 */
[----:B------:R-:W-:Y:S01]  /*78c0*/  IMAD R7, R7, UR7, RZ ;  /* 0x0000000707077c24 */ /* 0x000fe2000f8e02ff */
[----:B------:R-:W-:Y:S02]  /*78d0*/  ULDC.64 UR6, c[0x0][0x650] ;  /* 0x0001940000067ab9 */ /* 0x000fe40000000a00 */
[----:B------:R-:W-:Y:S01]  /*78e0*/  ISETP.GE.U32.AND P0, PT, R2, UR6, PT ;  /* 0x0000000602007c0c */ /* 0x000fe2000bf06070 */
[----:B------:R-:W-:Y:S02]  /*78f0*/  IMAD.IADD R3, R3, 0x1, R7 ;  /* 0x0000000103037824 */ /* 0x000fe400078e0207 */
[----:B------:R-:W-:-:S03]  /*7900*/  IMAD.MOV.U32 R7, RZ, RZ, -0x1 ;  /* 0xffffffffff077424 */ /* 0x000fc600078e00ff */
[----:B------:R-:W-:-:S13]  /*7910*/  ISETP.GE.U32.AND.EX P0, PT, R3, UR7, PT, P0 ;  /* 0x0000000703007c0c */ /* 0x000fda000bf06100 */
[----:B------:R-:W-:Y:S05]  /*7920*/  @P0 BRA `(.L_x_166) ;  /* 0x0000000400600947 */ /* 0x000fea0003800000 */
[----:B------:R-:W0:Y:S01]  /*7930*/  S2R R22, SR_CTAID.X ;  /* 0x0000000000167919 */ /* 0x000e220000002500 */
[----:B------:R-:W2:Y:S01]  /*7940*/  LDC.64 R16, c[0x0][0x628] ;  /* 0x00018a00ff107b82 */ /* 0x000ea20000000a00 */
[----:B------:R-:W-:Y:S01]  /*7950*/  ULDC UR6, c[0x0][0x150] ;  /* 0x0000540000067ab9 */ /* 0x000fe20000000800 */
[----:B------:R-:W-:Y:S01]  /*7960*/  IMAD.MOV.U32 R14, RZ, RZ, R2 ;  /* 0x000000ffff0e7224 */ /* 0x000fe200078e0002 */
[----:B------:R-:W4:Y:S01]  /*7970*/  S2R R24, SR_CTAID.Y ;  /* 0x0000000000187919 */ /* 0x000f220000002600 */
[----:B------:R-:W-:-:S04]  /*7980*/  IMAD.MOV.U32 R15, RZ, RZ, R3 ;  /* 0x000000ffff0f7224 */ /* 0x000fc800078e0003 */
[----:B------:R-:W1:Y:S08]  /*7990*/  LDC R25, c[0x0][0x144] ;  /* 0x00005100ff197b82 */ /* 0x000e700000000800 */
[----:B------:R-:W1:Y:S08]  /*79a0*/  LDC R18, c[0x0][0x630] ;  /* 0x00018c00ff127b82 */ /* 0x000e700000000800 */
[----:B------:R-:W1:Y:S01]  /*79b0*/  LDC.64 R20, c[0x0][0x620] ;  /* 0x00018800ff147b82 */ /* 0x000e620000000a00 */
[----:B--2---:R-:W-:-:S04]  /*79c0*/  ISETP.NE.U32.AND P0, PT, R16, RZ, PT ;  /* 0x000000ff1000720c */ /* 0x004fc80003f05070 */
[----:B------:R-:W-:Y:S02]  /*79d0*/  ISETP.NE.AND.EX P0, PT, R17, RZ, PT, P0 ;  /* 0x000000ff1100720c */ /* 0x000fe40003f05300 */
[----:B0-----:R-:W-:-:S05]  /*79e0*/  I2FP.F32.U32 R7, R22 ;  /* 0x0000001600077245 */ /* 0x001fca0000201000 */
[----:B------:R-:W-:-:S04]  /*79f0*/  FMUL R7, R7, UR6 ;  /* 0x0000000607077c20 */ /* 0x000fc80008400000 */
[----:B------:R0:W2:Y:S02]  /*7a00*/  F2I.U32.TRUNC.NTZ R23, R7 ;  /* 0x0000000700177305 */ /* 0x0000a4000020f000 */
[----:B----4-:R-:W-:Y:S05]  /*7a10*/  @!P0 BRA `(.L_x_167) ;  /* 0x0000000000288947 */ /* 0x010fea0003800000 */
[----:B0-----:R-:W0:Y:S02]  /*7a20*/  LDC R7, c[0x0][0x634] ;  /* 0x00018d00ff077b82 */ /* 0x001e240000000800 */
        /* <DEDUP_REMOVED lines=9> */
.L_x_167:
[-CC-:B-1----:R-:W-:Y:S01]  /*7ac0*/  SHF.R.U64 R19, R14, R18.reuse, R15.reuse ;  /* 0x000000120e137219 */ /* 0x182fe2000000120f */
[----:B------:R-:W1:Y:S01]  /*7ad0*/  LDC.64 R30, c[0x0][0x640] ;  /* 0x00019000ff1e7b82 */ /* 0x000e620000000a00 */
[----:B0-----:R-:W-:Y:S01]  /*7ae0*/  SHF.R.U32.HI R7, RZ, R18, R15 ;  /* 0x00000012ff077219 */ /* 0x001fe2000001160f */
[----:B--2---:R-:W-:Y:S01]  /*7af0*/  IMAD.MOV R23, RZ, RZ, -R23 ;  /* 0x000000ffff177224 */ /* 0x004fe200078e0a17 */
[----:B------:R-:W-:Y:S01]  /*7b00*/  IADD3 R13, P0, RZ, -R19, RZ ;  /* 0x80000013ff0d7210 */ /* 0x000fe20007f1e0ff */
[----:B------:R-:W-:Y:S02]  /*7b10*/  ULDC UR6, c[0x0][0x154] ;  /* 0x0000550000067ab9 */ /* 0x000fe40000000800 */
[----:B------:R-:W-:Y:S02]  /*7b20*/  IMAD R25, R25, R23, R22 ;  /* 0x0000001719197224 */ /* 0x000fe400078e0216 */
[----:B------:R-:W0:Y:S01]  /*7b30*/  LDC R14, c[0x0][0x618] ;  /* 0x00018600ff0e7b82 */ /* 0x000e220000000800 */
[----:B------:R-:W-:-:S02]  /*7b40*/  IMAD.X R7, RZ, RZ, ~R7, P0 ;  /* 0x000000ffff077224 */ /* 0x000fc400000e0e07 */
[----:B------:R-:W-:-:S04]  /*7b50*/  IMAD.WIDE.U32 R10, R13, R20, R2 ;  /* 0x000000140d0a7225 */ /* 0x000fc800078e0002 */
[----:B------:R-:W-:Y:S01]  /*7b60*/  IMAD R12, R7, R20, RZ ;  /* 0x00000014070c7224 */ /* 0x000fe200078e02ff */
[----:B---3--:R-:W2:Y:S03]  /*7b70*/  LDC R26, c[0x0][0x608] ;  /* 0x00018200ff1a7b82 */ /* 0x008ea60000000800 */
[----:B------:R-:W-:Y:S02]  /*7b80*/  IMAD R7, R13, R21, R12 ;  /* 0x000000150d077224 */ /* 0x000fe400078e020c */
[----:B------:R-:W-:Y:S02]  /*7b90*/  IMAD.MOV.U32 R13, RZ, RZ, 0x1 ;  /* 0x00000001ff0d7424 */ /* 0x000fe400078e00ff */
[----:B------:R-:W-:Y:S01]  /*7ba0*/  IMAD.IADD R7, R11, 0x1, R7 ;  /* 0x000000010b077824 */ /* 0x000fe200078e0207 */
[----:B------:R-:W3:Y:S01]  /*7bb0*/  LDC R28, c[0x0][0x658] ;  /* 0x00019600ff1c7b82 */ /* 0x000ee20000000800 */
[----:B------:R-:W-:-:S02]  /*7bc0*/  I2FP.F32.U32 R11, R24 ;  /* 0x00000018000b7245 */ /* 0x000fc40000201000 */
[----:B-1----:R-:W-:-:S03]  /*7bd0*/  ISETP.NE.U32.AND P0, PT, R30, RZ, PT ;  /* 0x000000ff1e00720c */ /* 0x002fc60003f05070 */
[----:B------:R-:W-:Y:S01]  /*7be0*/  FMUL R12, R11, UR6 ;  /* 0x000000060b0c7c20 */ /* 0x000fe20008400000 */
[----:B------:R-:W-:Y:S01]  /*7bf0*/  ISETP.NE.AND.EX P0, PT, R31, RZ, PT, P0 ;  /* 0x000000ff1f00720c */ /* 0x000fe20003f05300 */
[----:B------:R-:W1:Y:S01]  /*7c00*/  LDC R23, c[0x0][0x148] ;  /* 0x00005200ff177b82 */ /* 0x000e620000000800 */
[-CC-:B0-----:R-:W-:Y:S01]  /*7c10*/  SHF.R.U64 R18, R10, R14.reuse, R7.reuse ;  /* 0x0000000e0a127219 */ /* 0x181fe20000001207 */
[----:B------:R0:W4:Y:S01]  /*7c20*/  F2I.U32.TRUNC.NTZ R20, R12 ;  /* 0x0000000c00147305 */ /* 0x000122000020f000 */
[----:B------:R-:W-:Y:S01]  /*7c30*/  SHF.R.U32.HI R7, RZ, R14, R7 ;  /* 0x0000000eff077219 */ /* 0x000fe20000011607 */
[----:B------:R-:W-:-:S04]  /*7c40*/  IMAD.MOV.U32 R11, RZ, RZ, -0x1 ;  /* 0xffffffffff0b7424 */ /* 0x000fc800078e00ff */
[----:B------:R-:W0:Y:S01]  /*7c50*/  LDC R22, c[0x0][0x600] ;  /* 0x00018000ff167b82 */ /* 0x000e220000000800 */
[-CC-:B--2---:R-:W-:Y:S02]  /*7c60*/  SHF.R.U64 R16, R18, R26.reuse, R7.reuse ;  /* 0x0000001a12107219 */ /* 0x184fe40000001207 */
[----:B------:R-:W-:-:S05]  /*7c70*/  SHF.R.U32.HI R7, RZ, R26, R7 ;  /* 0x0000001aff077219 */ /* 0x000fca0000011607 */
[----:B------:R-:W2:Y:S01]  /*7c80*/  LDC R29, c[0x0][0x648] ;  /* 0x00019200ff1d7b82 */ /* 0x000ea20000000800 */
[-C--:B---3--:R-:W-:Y:S02]  /*7c90*/  SHF.L.U32 R10, R11, R28.reuse, RZ ;  /* 0x0000001c0b0a7219 */ /* 0x088fe400000006ff */
[--C-:B------:R-:W-:Y:S02]  /*7ca0*/  SHF.R.U64 R21, R16, R28, R7.reuse ;  /* 0x0000001c10157219 */ /* 0x100fe40000001207 */
[----:B------:R-:W-:Y:S02]  /*7cb0*/  LOP3.LUT R27, RZ, R10, RZ, 0x33, !PT ;  /* 0x0000000aff1b7212 */ /* 0x000fe400078e33ff */
[-C--:B------:R-:W-:Y:S01]  /*7cc0*/  SHF.R.U32.HI R11, RZ, R28.reuse, R7 ;  /* 0x0000001cff0b7219 */ /* 0x080fe20000011607 */
[----:B------:R-:W3:Y:S01]  /*7cd0*/  LDC R32, c[0x0][0x638] ;  /* 0x00018e00ff207b82 */ /* 0x000ee20000000800 */
[----:B------:R-:W-:Y:S01]  /*7ce0*/  SHF.L.U32 R26, R13, R28, RZ ;  /* 0x0000001c0d1a7219 */ /* 0x000fe200000006ff */
[----:B------:R-:W-:-:S06]  /*7cf0*/  IMAD.MOV.U32 R10, RZ, RZ, R21 ;  /* 0x000000ffff0a7224 */ /* 0x000fcc00078e0015 */
[----:B------:R-:W0:Y:S01]  /*7d00*/  LDC R33, c[0x0][0x610] ;  /* 0x00018400ff217b82 */ /* 0x000e220000000800 */
[----:B----4-:R-:W-:Y:S05]  /*7d10*/  @!P0 BRA `(.L_x_168) ;  /* 0x0000000000288947 */ /* 0x010fea0003800000 */
[----:B------:R-:W4:Y:S02]  /*7d20*/  LDC R10, c[0x0][0x64c] ;  /* 0x00019300ff0a7b82 */ /* 0x000f240000000800 */
[----:B----4-:R-:W-:-:S05]  /*7d30*/  IADD3 R7, P0, R21, R10, RZ ;  /* 0x0000000a15077210 */ /* 0x010fca0007f1e0ff */
[----:B------:R-:W-:-:S04]  /*7d40*/  IMAD.X R17, RZ, RZ, R11, P0 ;  /* 0x000000ffff117224 */ /* 0x000fc800000e060b */
[----:B------:R-:W-:-:S04]  /*7d50*/  IMAD.WIDE.U32 R10, R17, R30, RZ ;  /* 0x0000001e110a7225 */ /* 0x000fc800078e00ff */
[----:B0-----:R-:W-:-:S04]  /*7d60*/  IMAD.WIDE.U32 R12, P0, R7, R31, R10 ;  /* 0x0000001f070c7225 */ /* 0x001fc8000780000a */
[----:B------:R-:W-:-:S04]  /*7d70*/  IMAD.WIDE.U32 R10, R7, R30, RZ ;  /* 0x0000001e070a7225 */ /* 0x000fc800078e00ff */
[----:B------:R-:W-:Y:S01]  /*7d80*/  IMAD.X R15, RZ, RZ, RZ, P0 ;  /* 0x000000ffff0f7224 */ /* 0x000fe200000e06ff */
[----:B------:R-:W-:Y:S01]  /*7d90*/  IADD3 RZ, P0, R11, R12, RZ ;  /* 0x0000000c0bff7210 */ /* 0x000fe20007f1e0ff */
[----:B------:R-:W-:-:S04]  /*7da0*/  IMAD.MOV.U32 R14, RZ, RZ, R13 ;  /* 0x000000ffff0e7224 */ /* 0x000fc800078e000d */
[----:B------:R-:W-:-:S08]  /*7db0*/  IMAD.WIDE.U32.X R10, R17, R31, R14, P0 ;  /* 0x0000001f110a7225 */ /* 0x000fd000000e040e */
.L_x_168:
[----:B--2---:R-:W-:Y:S01]  /*7dc0*/  SHF.R.U64 R7, R10, R29, R11 ;  /* 0x0000001d0a077219 */ /* 0x004fe2000000120b */
[----:B0-----:R-:W-:Y:S01]  /*7dd0*/  VIADD R11, R22, 0xffffffff ;  /* 0xffffffff160b7836 */ /* 0x001fe20000000000 */
[----:B------:R-:W-:Y:S01]  /*7de0*/  LOP3.LUT R28, R16, R27, RZ, 0xc0, !PT ;  /* 0x0000001b101c7212 */ /* 0x000fe200078ec0ff */
[----:B------:R-:W-:Y:S02]  /*7df0*/  IMAD.MOV R20, RZ, RZ, -R20 ;  /* 0x000000ffff147224 */ /* 0x000fe400078e0a14 */
[----:B------:R-:W-:Y:S01]  /*7e00*/  IMAD.MOV R10, RZ, RZ, -R7 ;  /* 0x000000ffff0a7224 */ /* 0x000fe200078e0a07 */
[----:B------:R-:W-:Y:S01]  /*7e10*/  LOP3.LUT R18, R18, R11, RZ, 0xc0, !PT ;  /* 0x0000000b12127212 */ /* 0x000fe200078ec0ff */
[----:B------:R-:W-:Y:S02]  /*7e20*/  IMAD R28, R26, R7, R28 ;  /* 0x000000071a1c7224 */ /* 0x000fe400078e021c */
[----:B-1----:R-:W-:Y:S02]  /*7e30*/  @P2 IMAD R25, R23, R20, R24 ;  /* 0x0000001417192224 */ /* 0x002fe400078e0218 */
[----:B---3--:R-:W-:-:S02]  /*7e40*/  IMAD R7, R10, R32, R21 ;  /* 0x000000200a077224 */ /* 0x008fc400078e0215 */
[----:B------:R-:W-:Y:S02]  /*7e50*/  IMAD R28, R28, R33, R25 ;  /* 0x000000211c1c7224 */ /* 0x000fe400078e0219 */
[----:B------:R-:W-:Y:S02]  /*7e60*/  IMAD R7, R7, R22, R18 ;  /* 0x0000001607077224 */ /* 0x000fe400078e0212 */
[----:B------:R-:W-:-:S03]  /*7e70*/  IMAD.MOV.U32 R11, RZ, RZ, 0x1 ;  /* 0x00000001ff0b7424 */ /* 0x000fc600078e00ff */
[----:B------:R-:W-:Y:S02]  /*7e80*/  SEL R10, R7, R28, !P2 ;  /* 0x0000001c070a7207 */ /* 0x000fe40005000000 */
[----:B------:R-:W-:Y:S01]  /*7e90*/  SEL R28, R28, R7, !P2 ;  /* 0x000000071c1c7207 */ /* 0x000fe20005000000 */
[----:B------:R-:W-:-:S07]  /*7ea0*/  IMAD.MOV.U32 R7, RZ, RZ, R19 ;  /* 0x000000ffff077224 */ /* 0x000fce00078e0013 */
.L_x_166:
[----:B------:R-:W-:Y:S01]  /*7eb0*/  UIADD3 UR5, UR9, UR5, URZ ;  /* 0x0000000509057290 */ /* 0x000fe2000fffe03f */
[----:B------:R-:W-:Y:S01]  /*7ec0*/  LOP3.LUT P0, RZ, R11, 0xff, RZ, 0xc0, !PT ;  /* 0x000000ff0bff7812 */ /* 0x000fe2000780c0ff */
[----:B------:R-:W-:Y:S02]  /*7ed0*/  IMAD.MOV.U32 R11, RZ, RZ, R28 ;  /* 0x000000ffff0b7224 */ /* 0x000fe400078e001c */
[----:B------:R-:W-:Y:S02]  /*7ee0*/  USHF.R.U32.HI UR6, URZ, 0x2, UR5 ;  /* 0x000000023f067899 */ /* 0x000fe40008011605 */
[----:B------:R-:W-:Y:S02]  /*7ef0*/  UISETP.GT.U32.AND UP1, UPT, UR5, 0x3, UPT ;  /* 0x000000030500788c */ /* 0x000fe4000bf24070 */
[----:B------:R-:W-:Y:S02]  /*7f00*/  ULOP3.LUT UR6, UR6, 0x1, URZ, 0xc0, !UPT ;  /* 0x0000000106067892 */ /* 0x000fe4000f8ec03f */
[----:B------:R-:W-:-:S02]  /*7f10*/  UISETP.LT.U32.AND UP1, UPT, UR9, 0x4, UP1 ;  /* 0x000000040900788c */ /* 0x000fc40008f21070 */
[----:B------:R-:W-:Y:S02]  /*7f20*/  UISETP.NE.U32.AND UP0, UPT, UR6, 0x1, UPT ;  /* 0x000000010600788c */ /* 0x000fe4000bf05070 */
[----:B------:R-:W-:Y:S02]  /*7f30*/  USEL UR7, URZ, 0x1, !UP1 ;  /* 0x000000013f077887 */ /* 0x000fe4000c800000 */
[----:B------:R-:W-:Y:S02]  /*7f40*/  UISETP.GT.U32.AND UP0, UPT, UR9, 0x3, !UP0 ;  /* 0x000000030900788c */ /* 0x000fe4000c704070 */
[----:B------:R-:W-:Y:S02]  /*7f50*/  ULOP3.LUT UR5, UR5, 0x3, URZ, 0xc0, !UPT ;  /* 0x0000000305057892 */ /* 0x000fe4000f8ec03f */
[----:B------:R-:W-:-:S04]  /*7f60*/  USEL UR6, URZ, 0x1, !UP0 ;  /* 0x000000013f067887 */ /* 0x000fc8000c000000 */
[----:B------:R-:W-:Y:S01]  /*7f70*/  ULOP3.LUT UR4, UR6, UR4, UR7, 0x96, !UPT ;  /* 0x0000000406047292 */ /* 0x000fe2000f8e9607 */
[----:B------:R-:W-:Y:S11]  /*7f80*/  @P0 BRA `(.L_x_169) ;  /* 0xffffff9000900947 */ /* 0x000ff6000383ffff */
[----:B------:R-:W-:Y:S05]  /*7f90*/  EXIT ;  /* 0x000000000000794d */ /* 0x000fea0003800000 */
.L_x_7:
[----:B0-----:R-:W-:Y:S01]  /*7fa0*/  ULDC.64 UR4, c[0x0][0x650] ;  /* 0x0001940000047ab9 */ /* 0x001fe20000000a00 */
        /* <DEDUP_REMOVED lines=25> */
.L_x_171:
[----:B------:R-:W0:Y:S01]  /*8140*/  LDC.64 R28, c[0x0][0x640] ;  /* 0x00019000ff1c7b82 */ /* 0x000e220000000a00 */
[-CC-:B------:R-:W-:Y:S01]  /*8150*/  SHF.R.U64 R21, R16, R6.reuse, R17.reuse ;  /* 0x0000000610157219 */ /* 0x180fe20000001211 */
[----:B------:R-:W-:Y:S01]  /*8160*/  IMAD.MOV.U32 R31, RZ, RZ, 0x1 ;  /* 0x00000001ff1f7424 */ /* 0x000fe200078e00ff */
[----:B------:R-:W-:Y:S02]  /*8170*/  SHF.R.U32.HI R5, RZ, R6, R17 ;  /* 0x00000006ff057219 */ /* 0x000fe40000011611 */
        /* <DEDUP_REMOVED lines=9> */
[----:B0-----:R-:W-:Y:S01]  /*8210*/  ISETP.NE.U32.AND P0, PT, R28, RZ, PT ;  /* 0x000000ff1c00720c */ /* 0x001fe20003f05070 */
[----:B------:R-:W-:-:S03]  /*8220*/  IMAD.MOV.U32 R11, RZ, RZ, -0x1 ;  /* 0xffffffffff0b7424 */ /* 0x000fc600078e00ff */
[----:B------:R-:W-:Y:S02]  /*8230*/  ISETP.NE.AND.EX P0, PT, R29, RZ, PT, P0 ;  /* 0x000000ff1d00720c */ /* 0x000fe40003f05300 */
[----:B------:R-:W0:Y:S01]  /*8240*/  LDC R24, c[0x0][0x600] ;  /* 0x00018000ff187b82 */ /* 0x000e220000000800 */
[-CC-:B-1----:R-:W-:Y:S02]  /*8250*/  SHF.R.U64 R18, R10, R14.reuse, R5.reuse ;  /* 0x0000000e0a127219 */ /* 0x182fe40000001205 */
[----:B------:R-:W-:-:S05]  /*8260*/  SHF.R.U32.HI R5, RZ, R14, R5 ;  /* 0x0000000eff057219 */ /* 0x000fca0000011605 */
        /* <DEDUP_REMOVED lines=21> */
.L_x_172:
[----:B-1----:R-:W-:Y:S01]  /*83c0*/  SHF.R.U64 R6, R10, R25, R11 ;  /* 0x000000190a067219 */ /* 0x002fe2000000120b */
[----:B0-----:R-:W-:Y:S01]  /*83d0*/  VIADD R11, R24, 0xffffffff ;  /* 0xffffffff180b7836 */ /* 0x001fe20000000000 */
[----:B------:R-:W-:Y:S01]  /*83e0*/  SHF.L.U32 R9, R31, R26, RZ ;  /* 0x0000001a1f097219 */ /* 0x000fe200000006ff */
[----:B------:R-:W-:Y:S01]  /*83f0*/  @P2 IMAD R12, R13, R20, R8 ;  /* 0x000000140d0c2224 */ /* 0x000fe200078e0208 */
[----:B------:R-:W-:Y:S01]  /*8400*/  LOP3.LUT R5, R22, R33, RZ, 0xc0, !PT ;  /* 0x0000002116057212 */ /* 0x000fe200078ec0ff */
[----:B------:R-:W-:Y:S01]  /*8410*/  IMAD.MOV R10, RZ, RZ, -R6 ;  /* 0x000000ffff0a7224 */ /* 0x000fe200078e0a06 */
[----:B------:R-:W-:Y:S01]  /*8420*/  LOP3.LUT R18, R18, R11, RZ, 0xc0, !PT ;  /* 0x0000000b12127212 */ /* 0x000fe200078ec0ff */
[----:B------:R-:W-:Y:S02]  /*8430*/  IMAD.MOV.U32 R8, RZ, RZ, 0x1 ;  /* 0x00000001ff087424 */ /* 0x000fe400078e00ff */
[----:B------:R-:W-:Y:S02]  /*8440*/  IMAD R9, R9, R6, R5 ;  /* 0x0000000609097224 */ /* 0x000fe400078e0205 */
[----:B--2---:R-:W-:-:S02]  /*8450*/  IMAD R5, R10, R27, R23 ;  /* 0x0000001b0a057224 */ /* 0x004fc400078e0217 */
[----:B---3--:R-:W-:Y:S02]  /*8460*/  IMAD R6, R9, R30, R12 ;  /* 0x0000001e09067224 */ /* 0x008fe400078e020c */
[----:B------:R-:W-:Y:S01]  /*8470*/  IMAD R9, R5, R24, R18 ;  /* 0x0000001805097224 */ /* 0x000fe200078e0212 */
[----:B------:R-:W-:Y:S01]  /*8480*/  PRMT R5, R8, 0x7610, R5 ;  /* 0x0000761008057816 */ /* 0x000fe20000000005 */
[----:B------:R-:W-:-:S03]  /*8490*/  IMAD.MOV.U32 R15, RZ, RZ, R21 ;  /* 0x000000ffff0f7224 */ /* 0x000fc600078e0015 */
[----:B------:R-:W-:Y:S02]  /*84a0*/  SEL R16, R9, R6, !P2 ;  /* 0x0000000609107207 */ /* 0x000fe40005000000 */
[----:B------:R-:W-:-:S07]  /*84b0*/  SEL R6, R6, R9, !P2 ;  /* 0x0000000906067207 */ /* 0x000fce0005000000 */
.L_x_170:
[----:B------:R-:W-:-:S08]  /*84c0*/  NOP ;  /* 0x0000000000007918 */ /* 0x000fd00000000000 */
[----:B------:R-:W0:-:S00]  /*84d0*/  USETMAXREG.DEALLOC.CTAPOOL 0x28 ;  /* 0x00000028000079c8 */ /* 0x000e0000080e0500 */
[----:B0-----:R-:W-:-:S13]  /*84e0*/  ISETP.NE.AND P0, PT, R7, RZ, PT ;  /* 0x000000ff0700720c */ /* 0x001fda0003f05270 */
[----:B------:R-:W-:Y:S05]  /*84f0*/  @P0 EXIT ;  /* 0x000000000000094d */ /* 0x000fea0003800000 */
[----:B------:R-:W-:Y:S01]  /*8500*/  LOP3.LUT P0, RZ, R5, 0xff, RZ, 0xc0, !PT ;  /* 0x000000ff05ff7812 */ /* 0x000fe2000780c0ff */
[----:B------:R-:W-:Y:S02]  /*8510*/  IMAD.MOV.U32 R14, RZ, RZ, 0x1 ;  /* 0x00000001ff0e7424 */ /* 0x000fe400078e00ff */
[----:B------:R-:W-:-:S10]  /*8520*/  IMAD.MOV.U32 R13, RZ, RZ, RZ ;  /* 0x000000ffff0d7224 */ /* 0x000fd400078e00ff */
[----:B------:R-:W-:Y:S05]  /*8530*/  @!P0 BRA `(.L_x_173) ;  /* 0x0000000c00748947 */ /* 0x000fea0003800000 */
[----:B------:R-:W0:Y:S01]  /*8540*/  LDC R5, c[0x0][0x28c] ;  /* 0x0000a300ff057b82 */ /* 0x000e220000000800 */
[----:B------:R-:W-:Y:S01]  /*8550*/  UMOV UR14, 0x1 ;  /* 0x00000001000e7882 */ /* 0x000fe20000000000 */
[----:B------:R-:W-:Y:S01]  /*8560*/  ULDC UR9, c[0x0][0xc] ;  /* 0x0000030000097ab9 */ /* 0x000fe20000000800 */
[----:B------:R-:W-:Y:S01]  /*8570*/  ULDC UR12, c[0x0][0x10] ;  /* 0x00000400000c7ab9 */ /* 0x000fe20000000800 */
[----:B------:R-:W-:Y:S01]  /*8580*/  ULDC UR5, c[0x0][0x658] ;  /* 0x0001960000057ab9 */ /* 0x000fe20000000800 */
[----:B------:R-:W-:Y:S01]  /*8590*/  UMOV UR7, 0xffffffff ;  /* 0xffffffff00077882 */ /* 0x000fe20000000000 */
[----:B------:R-:W-:Y:S01]  /*85a0*/  BSSY B0, `(.L_x_173) ;  /* 0x00000d6000007945 */ /* 0x000fe20003800000 */
[----:B------:R-:W-:Y:S01]  /*85b0*/  USHF.L.U32 UR7, UR7, UR5, URZ ;  /* 0x0000000507077299 */ /* 0x000fe2000800063f */
[----:B------:R-:W1:Y:S01]  /*85c0*/  S2UR UR8, SR_CgaCtaId ;  /* 0x00000000000879c3 */ /* 0x000e620000008800 */
[----:B------:R-:W-:Y:S01]  /*85d0*/  USHF.L.U32 UR5, UR14, UR5, URZ ;  /* 0x000000050e057299 */ /* 0x000fe2000800063f */
[----:B------:R-:W-:Y:S01]  /*85e0*/  IMAD.MOV.U32 R11, RZ, RZ, 0x1 ;  /* 0x00000001ff0b7424 */ /* 0x000fe200078e00ff */
[----:B------:R-:W-:Y:S01]  /*85f0*/  LOP3.LUT R17, R4, 0x2, RZ, 0xfc, !PT ;  /* 0x0000000204117812 */ /* 0x000fe200078efcff */
[----:B------:R-:W-:Y:S01]  /*8600*/  IMAD.MOV.U32 R14, RZ, RZ, 0x1 ;  /* 0x00000001ff0e7424 */ /* 0x000fe200078e00ff */
[----:B------:R-:W-:Y:S01]  /*8610*/  ULDC UR4, c[0x0][0x600] ;  /* 0x0001800000047ab9 */ /* 0x000fe20000000800 */
[----:B------:R-:W-:Y:S01]  /*8620*/  IMAD.MOV.U32 R13, RZ, RZ, RZ ;  /* 0x000000ffff0d7224 */ /* 0x000fe200078e00ff */
[----:B------:R-:W-:Y:S01]  /*8630*/  UMOV UR15, 0x5 ;  /* 0x00000005000f7882 */ /* 0x000fe20000000000 */
[----:B------:R-:W-:-:S02]  /*8640*/  UIADD3 UR4, UR4, -0x1, URZ ;  /* 0xffffffff04047890 */ /* 0x000fc4000fffe03f */
[----:B------:R-:W-:Y:S01]  /*8650*/  ULOP3.LUT UR7, URZ, UR7, URZ, 0x33, !UPT ;  /* 0x000000073f077292 */ /* 0x000fe2000f8e333f */
[----:B------:R-:W-:Y:S01]  /*8660*/  ULDC.64 UR30, c[0x0][0x198] ;  /* 0x00006600001e7ab9 */ /* 0x000fe20000000a00 */
[----:B0-----:R-:W-:-:S05]  /*8670*/  VIADD R5, R5, 0x7f ;  /* 0x0000007f05057836 */ /* 0x001fca0000000000 */
[----:B------:R-:W-:Y:S01]  /*8680*/  SHF.R.S32.HI R8, RZ, 0x1f, R5 ;  /* 0x0000001fff087819 */ /* 0x000fe20000011405 */
[----:B-1----:R-:W-:-:S03]  /*8690*/  ULOP3.LUT UR10, UR8, 0x1, URZ, 0xc0, !UPT ;  /* 0x00000001080a7892 */ /* 0x002fc6000f8ec03f */
[----:B------:R-:W-:Y:S01]  /*86a0*/  LEA.HI R8, R8, R5, RZ, 0x7 ;  /* 0x0000000508087211 */ /* 0x000fe200078f38ff */
[----:B------:R-:W-:Y:S02]  /*86b0*/  USHF.R.U32.HI UR28, URZ, 0x1, UR8 ;  /* 0x000000013f1c7899 */ /* 0x000fe40008011608 */
[----:B------:R-:W-:Y:S01]  /*86c0*/  USHF.L.U32 UR6, UR8, 0x6, URZ ;  /* 0x0000000608067899 */ /* 0x000fe2000800063f */
[----:B------:R-:W-:Y:S01]  /*86d0*/  SHF.R.S32.HI R12, RZ, 0x7, R8 ;  /* 0x00000007ff0c7819 */ /* 0x000fe20000011408 */
[----:B------:R-:W-:Y:S02]  /*86e0*/  USHF.L.U32 UR27, UR8, 0xd, URZ ;  /* 0x0000000d081b7899 */ /* 0x000fe4000800063f */
[----:B------:R-:W-:Y:S02]  /*86f0*/  ULOP3.LUT UR8, UR8, 0xfffffffe, URZ, 0xc0, !UPT ;  /* 0xfffffffe08087892 */ /* 0x000fe4000f8ec03f */
[----:B------:R-:W-:Y:S01]  /*8700*/  UISETP.GT.U32.AND UP0, UPT, UR10, 0xffff, UPT ;  /* 0x0000ffff0a00788c */ /* 0x000fe2000bf04070 */
[----:B------:R-:W-:Y:S01]  /*8710*/  VIADD R10, R12, 0x1 ;  /* 0x000000010c0a7836 */ /* 0x000fe20000000000 */
[----:B------:R-:W-:-:S02]  /*8720*/  USHF.L.U32 UR13, UR14, UR8, URZ ;  /* 0x000000080e0d7299 */ /* 0x000fc4000800063f */
[----:B------:R-:W-:Y:S02]  /*8730*/  ULOP3.LUT UR11, UR8, 0x1, URZ, 0xfc, !UPT ;  /* 0x00000001080b7892 */ /* 0x000fe4000f8efc3f */
[----:B------:R-:W-:Y:S02]  /*8740*/  UIMAD.WIDE.U32 UR8, UR9, UR12, URZ ;  /* 0x0000000c090872a5 */ /* 0x000fe4000f8e003f */
[----:B------:R-:W-:Y:S01]  /*8750*/  USEL UR10, UR10, 0xffff, !UP0 ;  /* 0x0000ffff0a0a7887 */ /* 0x000fe2000c000000 */
[----:B------:R-:W-:Y:S01]  /*8760*/  ULDC UR12, c[0x0][0x14] ;  /* 0x00000500000c7ab9 */ /* 0x000fe20000000800 */
[----:B------:R-:W-:Y:S02]  /*8770*/  USHF.L.U32 UR11, UR14, UR11, URZ ;  /* 0x0000000b0e0b7299 */ /* 0x000fe4000800063f */
[----:B------:R-:W-:Y:S02]  /*8780*/  UIMAD.WIDE.U32 UR24, UR8, UR12, URZ ;  /* 0x0000000c081872a5 */ /* 0x000fe4000f8e003f */
[----:B------:R-:W-:-:S02]  /*8790*/  UIMAD UR14, UR9, UR12, URZ ;  /* 0x0000000c090e72a4 */ /* 0x000fc4000f8e023f */
[----:B------:R-:W-:Y:S02]  /*87a0*/  ULOP3.LUT UR10, UR10, 0xffff, URZ, 0xc0, !UPT ;  /* 0x0000ffff0a0a7892 */ /* 0x000fe4000f8ec03f */
[----:B------:R-:W-:Y:S02]  /*87b0*/  ULOP3.LUT UR6, UR6, 0x40, URZ, 0xc0, !UPT ;  /* 0x0000004006067892 */ /* 0x000fe4000f8ec03f */
[----:B------:R-:W-:Y:S02]  /*87c0*/  ULOP3.LUT UR13, UR13, UR11, URZ, 0xfc, !UPT ;  /* 0x0000000b0d0d7292 */ /* 0x000fe4000f8efc3f */
[----:B------:R-:W-:Y:S02]  /*87d0*/  UIADD3 UR14, UR25, UR14, URZ ;  /* 0x0000000e190e7290 */ /* 0x000fe4000fffe03f */
[----:B------:R-:W-:-:S12]  /*87e0*/  USHF.L.U32 UR15, UR15, UR10, URZ ;  /* 0x0000000a0f0f7299 */ /* 0x000fd8000800063f */
.L_x_184:
[----:B------:R-:W-:-:S03]  /*87f0*/  UMOV UR8, 0xffffffff ;  /* 0xffffffff00087882 */ /* 0x000fc60000000000 */
[----:B------:R-:W-:Y:S05]  /*8800*/  BRA.DIV UR8, `(.L_x_174) ;  /* 0x0000000e08b07947 */ /* 0x000fea000b800000 */
[----:B------:R-:W-:-:S13]  /*8810*/  ELECT P0, URZ, PT ;  /* 0x00000000003f782f */ /* 0x000fda0003800000 */
.L_x_195:
[----:B------:R-:W0:Y:S01]  /*8820*/  LDC R5, c[0x0][0x28c] ;  /* 0x0000a300ff057b82 */ /* 0x000e220000000800 */
[----:B------:R-:W-:Y:S01]  /*8830*/  BSSY B1, `(.L_x_175) ;  /* 0x000003b000017945 */ /* 0x000fe20003800000 */
[----:B0-----:R-:W-:-:S13]  /*8840*/  ISETP.LT.OR P0, PT, R5, 0x1, !P0 ;  /* 0x000000010500780c */ /* 0x001fda0004701670 */
[----:B------:R-:W-:Y:S05]  /*8850*/  @P0 BRA `(.L_x_176) ;  /* 0x0000000000e00947 */ /* 0x000fea0003800000 */
[----:B------:R-:W-:Y:S01]  /*8860*/  LEA R8, R6, UR28, 0x1 ;  /* 0x0000001c06087c11 */ /* 0x000fe2000f8e08ff */
[----:B------:R-:W-:Y:S01]  /*8870*/  IMAD.MOV.U32 R21, RZ, RZ, RZ ;  /* 0x000000ffff157224 */ /* 0x000fe200078e00ff */
[----:B------:R-:W-:Y:S01]  /*8880*/  LEA R16, R16, UR6, 0x7 ;  /* 0x0000000610107c11 */ /* 0x000fe2000f8e38ff */
[----:B------:R-:W-:Y:S02]  /*8890*/  IMAD.MOV.U32 R5, RZ, RZ, R10 ;  /* 0x000000ffff057224 */ /* 0x000fe400078e000a */
[----:B------:R-:W-:Y:S02]  /*88a0*/  IMAD.MOV.U32 R6, RZ, RZ, R14 ;  /* 0x000000ffff067224 */ /* 0x000fe400078e000e */
[----:B------:R-:W-:Y:S02]  /*88b0*/  IMAD.MOV.U32 R7, RZ, RZ, R13 ;  /* 0x000000ffff077224 */ /* 0x000fe400078e000d */
[----:B------:R-:W-:-:S07]  /*88c0*/  IMAD.SHL.U32 R18, R8, 0x40, RZ ;  /* 0x0000004008127824 */ /* 0x000fce00078e00ff */
.L_x_179:
[----:B------:R-:W0:Y:S01]  /*88d0*/  S2R R9, SR_CgaCtaId ;  /* 0x0000000000097919 */ /* 0x000e220000008800 */
[----:B------:R-:W-:Y:S02]  /*88e0*/  MOV R8, 0x400 ;  /* 0x0000040000087802 */ /* 0x000fe40000000f00 */
[----:B------:R-:W-:Y:S02]  /*88f0*/  LOP3.LUT P1, RZ, R0, 0x7f, RZ, 0xc0, !PT ;  /* 0x0000007f00ff7812 */ /* 0x000fe4000782c0ff */
[----:B0-----:R-:W-:Y:S02]  /*8900*/  LEA R20, R9, R8, 0x18 ;  /* 0x0000000809147211 */ /* 0x001fe400078ec0ff */
[----:B------:R-:W-:-:S09]  /*8910*/  SHF.L.U32 R8, R6, 0x1f, RZ ;  /* 0x0000001f06087819 */ /* 0x000fd200000006ff */
[----:B------:R-:W0:Y:S01]  /*8920*/  @!P1 LDC R9, c[0x0][0x500] ;  /* 0x00014000ff099b82 */ /* 0x000e220000000800 */
[----:B------:R-:W-:-:S04]  /*8930*/  IMAD R19, R7, 0x8, R20 ;  /* 0x0000000807137824 */ /* 0x000fc800078e0214 */
[----:B------:R-:W1:Y:S02]  /*8940*/  SYNCS.PHASECHK.TRANS64.TRYWAIT P0, [R19+URZ+0x20], R8 ;  /* 0x00002008130075a7 */ /* 0x000e64000800017f */
[----:B-1----:R-:W-:Y:S05]  /*8950*/  @!P0 BRA `(.L_x_177) ;  /* 0x0000000c007c8947 */ /* 0x002fea0003800000 */
.L_x_196:
[----:B-1----:R-:W-:Y:S01]  /*8960*/  PRMT R8, R17, 0x9910, RZ ;  /* 0x0000991011087816 */ /* 0x002fe200000000ff */
[----:B0-----:R0:W-:Y:S03]  /*8970*/  @!P1 SYNCS.ARRIVE.TRANS64 RZ, [R19+URZ], R9 ;  /* 0x0000000913ff99a7 */ /* 0x0011e6000800003f */
[----:B------:R-:W-:-:S13]  /*8980*/  ISETP.NE.AND P0, PT, R8, 0x2, PT ;  /* 0x000000020800780c */ /* 0x000fda0003f05270 */
[----:B0-----:R-:W-:Y:S05]  /*8990*/  @P0 BRA `(.L_x_178) ;  /* 0x0000000000040947 */ /* 0x001fea0003800000 */
[----:B------:R-:W-:Y:S01]  /*89a0*/  BPT.TRAP 0x1 ;  /* 0x000000040000795c */ /* 0x000fe20000300000 */
.L_x_178:
[----:B------:R-:W-:Y:S01]  /*89b0*/  R2UR UR8, R7 ;  /* 0x00000000070872ca */ /* 0x000fe200000e0000 */
[----:B------:R-:W-:Y:S01]  /*89c0*/  VIADD R5, R5, 0xffffffff ;  /* 0xffffffff05057836 */ /* 0x000fe20000000000 */
[----:B------:R-:W-:Y:S01]  /*89d0*/  R2UR UR22, R20 ;  /* 0x00000000141672ca */ /* 0x000fe200000e0000 */
[----:B------:R-:W-:Y:S01]  /*89e0*/  UIADD3 UR16, UP0, UR30, 0xf0, URZ ;  /* 0x000000f01e107890 */ /* 0x000fe2000ff1e03f */
[----:B------:R-:W-:Y:S01]  /*89f0*/  R2UR UR23, R18 ;  /* 0x00000000121772ca */ /* 0x000fe200000e0000 */
[----:B------:R-:W-:Y:S01]  /*8a00*/  UIADD3 UR32, UP1, UR30, 0x1f0, URZ ;  /* 0x000001f01e207890 */ /* 0x000fe2000ff3e03f */
[----:B------:R-:W-:Y:S01]  /*8a10*/  R2UR UR9, R19 ;  /* 0x00000000130972ca */ /* 0x000fe200000e0000 */
[----:B------:R-:W-:Y:S01]  /*8a20*/  UIADD3.X UR17, URZ, UR31, URZ, UP0, !UPT ;  /* 0x0000001f3f117290 */ /* 0x000fe200087fe43f */
[----:B------:R-:W-:Y:S01]  /*8a30*/  R2UR UR10, R21 ;  /* 0x00000000150a72ca */ /* 0x000fe200000e0000 */
[----:B------:R-:W-:Y:S01]  /*8a40*/  UPRMT UR20, URZ, 0x5410, UR15 ;  /* 0x000054103f147896 */ /* 0x000fe2000800000f */
[----:B------:R-:W-:Y:S01]  /*8a50*/  R2UR UR12, R15 ;  /* 0x000000000f0c72ca */ /* 0x000fe200000e0000 */
[----:B------:R-:W-:Y:S01]  /*8a60*/  VIADD R7, R7, 0x1 ;  /* 0x0000000107077836 */ /* 0x000fe20000000000 */
[----:B------:R-:W-:Y:S01]  /*8a70*/  R2UR UR26, R16 ;  /* 0x00000000101a72ca */ /* 0x000fe200000e0000 */
[----:B------:R-:W-:Y:S01]  /*8a80*/  USHF.L.U32 UR8, UR8, 0xe, URZ ;  /* 0x0000000e08087899 */ /* 0x000fe2000800063f */
[----:B------:R-:W-:Y:S01]  /*8a90*/  ISETP.GT.AND P1, PT, R5, 0x1, PT ;  /* 0x000000010500780c */ /* 0x000fe20003f24270 */
[----:B------:R-:W-:Y:S01]  /*8aa0*/  UPRMT UR29, URZ, 0x5410, UR13 ;  /* 0x000054103f1d7896 */ /* 0x000fe2000800000d */
[----:B------:R-:W-:Y:S01]  /*8ab0*/  ISETP.NE.AND P0, PT, R7, 0x4, PT ;  /* 0x000000040700780c */ /* 0x000fe20003f05270 */
[----:B------:R-:W-:Y:S01]  /*8ac0*/  ULEA UR11, UR28, UR8, 0xd ;  /* 0x000000081c0b7291 */ /* 0x000fe2000f8e683f */
[----:B------:R-:W-:Y:S01]  /*8ad0*/  VIADD R21, R21, 0x80 ;  /* 0x0000008015157836 */ /* 0x000fe20000000000 */
[----:B------:R-:W-:Y:S01]  /*8ae0*/  ULOP3.LUT UR8, UR8, 0x2000, UR27, 0xf8, !UPT ;  /* 0x0000200008087892 */ /* 0x000fe2000f8ef81b */
[----:B------:R-:W-:Y:S01]  /*8af0*/  SEL R9, RZ, 0x1, P0 ;  /* 0x00000001ff097807 */ /* 0x000fe20000000000 */
[----:B------:R-:W-:Y:S01]  /*8b00*/  UIADD3 UR21, UR22, 0x100, UR11 ;  /* 0x0000010016157890 */ /* 0x000fe2000fffe00b */
[----:B------:R-:W-:Y:S01]  /*8b10*/  SEL R7, R7, RZ, P0 ;  /* 0x000000ff07077207 */ /* 0x000fe20000000000 */
[----:B------:R-:W-:Y:S01]  /*8b20*/  UIADD3 UR22, UR22, 0x10100, UR8 ;  /* 0x0001010016167890 */ /* 0x000fe2000fffe008 */
[----:B------:R-:W-:Y:S01]  /*8b30*/  LOP3.LUT R6, R6, R9, RZ, 0x3c, !PT ;  /* 0x0000000906067212 */ /* 0x000fe200078e3cff */
[----:B------:R-:W-:Y:S01]  /*8b40*/  UIADD3.X UR33, URZ, UR31, URZ, UP1, !UPT ;  /* 0x0000001f3f217290 */ /* 0x000fe20008ffe43f */
[----:B------:R-:W-:Y:S01]  /*8b50*/  UMOV UR18, 0x0 ;  /* 0x0000000000127882 */ /* 0x000fe20000000000 */
[----:B------:R-:W-:Y:S01]  /*8b60*/  UMOV UR19, 0x10000000 ;  /* 0x1000000000137882 */ /* 0x000fe20000000000 */
[----:B------:R-:W-:Y:S01]  /*8b70*/  UMOV UR11, UR23 ;  /* 0x00000017000b7c82 */ /* 0x000fe20008000000 */
[----:B------:R-:W-:-:S02]  /*8b80*/  UMOV UR8, UR21 ;  /* 0x0000001500087c82 */ /* 0x000fc40008000000 */
[----:B------:R0:W-:Y:S02]  /*8b90*/  UTMALDG.3D.MULTICAST [UR8], [UR16], UR20, desc[UR18] ;  /* 0x00001208100073b4 */ /* 0x0001e40008011814 */
[----:B0-----:R-:W-:Y:S01]  /*8ba0*/  UMOV UR8, UR22 ;  /* 0x0000001600087c82 */ /* 0x001fe20008000000 */
[----:B------:R-:W-:Y:S02]  /*8bb0*/  UMOV UR11, UR26 ;  /* 0x0000001a000b7c82 */ /* 0x000fe40008000000 */
[----:B------:R0:W-:Y:S02]  /*8bc0*/  UTMALDG.3D.MULTICAST [UR8], [UR32], UR29, desc[UR18] ;  /* 0x00001208200073b4 */ /* 0x0001e4000801181d */
[----:B0-----:R-:W-:Y:S05]  /*8bd0*/  @P1 BRA `(.L_x_179) ;  /* 0xfffffffc003c1947 */ /* 0x001fea000383ffff */
.L_x_176:
[----:B------:R-:W-:Y:S05]  /*8be0*/  BSYNC B1 ;  /* 0x0000000000017941 */ /* 0x000fea0003800000 */
.L_x_175:
[----:B------:R-:W-:Y:S01]  /*8bf0*/  LOP3.LUT P1, RZ, R11, 0xff, RZ, 0xc0, !PT ;  /* 0x000000ff0bff7812 */ /* 0x000fe2000782c0ff */
[----:B------:R-:W-:Y:S01]  /*8c00*/  IMAD.IADD R13, R12, 0x1, R13 ;  /* 0x000000010c0d7824 */ /* 0x000fe200078e020d */
[----:B------:R-:W-:Y:S01]  /*8c10*/  IADD3 R2, P3, R2, UR24, RZ ;  /* 0x0000001802027c10 */ /* 0x000fe2000ff7e0ff */
[----:B------:R-:W-:Y:S01]  /*8c20*/  ULDC.64 UR8, c[0x0][0x650] ;  /* 0x0001940000087ab9 */ /* 0x000fe20000000a00 */
[----:B------:R-:W-:Y:S01]  /*8c30*/  BSSY B1, `(.L_x_180) ;  /* 0x000006a000017945 */ /* 0x000fe20003800000 */
[----:B------:R-:W-:Y:S01]  /*8c40*/  IMAD.MOV.U32 R16, RZ, RZ, -0x1 ;  /* 0xffffffffff107424 */ /* 0x000fe200078e00ff */
[----:B------:R-:W-:Y:S01]  /*8c50*/  SHF.R.U32.HI R5, RZ, 0x2, R13 ;  /* 0x00000002ff057819 */ /* 0x000fe2000001160d */
[----:B------:R-:W-:Y:S01]  /*8c60*/  IMAD.MOV.U32 R15, RZ, RZ, -0x1 ;  /* 0xffffffffff0f7424 */ /* 0x000fe200078e00ff */
[----:B------:R-:W-:Y:S02]  /*8c70*/  ISETP.GT.U32.AND P0, PT, R13, 0x3, PT ;  /* 0x000000030d00780c */ /* 0x000fe40003f04070 */
[----:B------:R-:W-:-:S02]  /*8c80*/  LOP3.LUT R5, R5, 0x1, RZ, 0xc0, !PT ;  /* 0x0000000105057812 */ /* 0x000fc400078ec0ff */
[----:B------:R-:W-:Y:S01]  /*8c90*/  ISETP.LT.U32.AND P0, PT, R12, 0x4, P0 ;  /* 0x000000040c00780c */ /* 0x000fe20000701070 */
[----:B------:R-:W0:Y:S01]  /*8ca0*/  @P1 S2R R7, SR_CgaCtaId ;  /* 0x0000000000071919 */ /* 0x000e220000008800 */
[----:B------:R-:W-:Y:S02]  /*8cb0*/  @P1 MOV R6, 0x400 ;  /* 0x0000040000061802 */ /* 0x000fe40000000f00 */
[----:B------:R-:W-:Y:S02]  /*8cc0*/  IADD3.X R3, R3, UR14, RZ, P3, !PT ;  /* 0x0000000e03037c10 */ /* 0x000fe40009ffe4ff */
[----:B------:R-:W-:Y:S02]  /*8cd0*/  ISETP.GE.U32.AND P3, PT, R2, UR8, PT ;  /* 0x0000000802007c0c */ /* 0x000fe4000bf66070 */
[----:B------:R-:W-:Y:S02]  /*8ce0*/  LOP3.LUT R13, R13, 0x3, RZ, 0xc0, !PT ;  /* 0x000000030d0d7812 */ /* 0x000fe400078ec0ff */
[----:B------:R-:W-:-:S02]  /*8cf0*/  PRMT R11, RZ, 0x7610, R11 ;  /* 0x00007610ff0b7816 */ /* 0x000fc4000000000b */
[----:B0-----:R-:W-:-:S04]  /*8d00*/  @P1 LEA R6, R7, R6, 0x18 ;  /* 0x0000000607061211 */ /* 0x001fc800078ec0ff */
[----:B------:R0:W-:Y:S01]  /*8d10*/  @P1 SYNCS.ARRIVE.TRANS64.A1T0 RZ, [R6+URZ+0x58], RZ ;  /* 0x000058ff06ff19a7 */ /* 0x0001e2000810003f */
[----:B------:R-:W-:Y:S02]  /*8d20*/  ISETP.NE.U32.AND P1, PT, R5, 0x1, PT ;  /* 0x000000010500780c */ /* 0x000fe40003f25070 */
[----:B------:R-:W-:Y:S02]  /*8d30*/  SEL R5, RZ, 0x1, !P0 ;  /* 0x00000001ff057807 */ /* 0x000fe40004000000 */
[----:B------:R-:W-:Y:S02]  /*8d40*/  ISETP.GE.U32.AND.EX P0, PT, R3, UR9, PT, P3 ;  /* 0x0000000903007c0c */ /* 0x000fe4000bf06130 */
[----:B------:R-:W-:-:S04]  /*8d50*/  ISETP.GT.U32.AND P1, PT, R12, 0x3, !P1 ;  /* 0x000000030c00780c */ /* 0x000fc80004f24070 */
[----:B0-----:R-:W-:-:S04]  /*8d60*/  SEL R6, RZ, 0x1, !P1 ;  /* 0x00000001ff067807 */ /* 0x001fc80004800000 */
[--C-:B------:R-:W-:Y:S01]  /*8d70*/  LOP3.LUT R14, R6, R14, R5.reuse, 0x96, !PT ;  /* 0x0000000e060e7212 */ /* 0x100fe200078e9605 */
[----:B------:R-:W-:Y:S01]  /*8d80*/  IMAD.MOV.U32 R6, RZ, RZ, -0x1 ;  /* 0xffffffffff067424 */ /* 0x000fe200078e00ff */
[----:B------:R-:W-:Y:S01]  /*8d90*/  PRMT R5, RZ, 0x7610, R5 ;  /* 0x00007610ff057816 */ /* 0x000fe20000000005 */
[----:B------:R-:W-:Y:S06]  /*8da0*/  @P0 BRA `(.L_x_181) ;  /* 0x0000000400480947 */ /* 0x000fec0003800000 */
[----:B------:R-:W0:Y:S01]  /*8db0*/  S2R R16, SR_CTAID.X ;  /* 0x0000000000107919 */ /* 0x000e220000002500 */
[----:B------:R-:W-:Y:S01]  /*8dc0*/  ULDC.64 UR8, c[0x0][0x628] ;  /* 0x00018a0000087ab9 */ /* 0x000fe20000000a00 */
[----:B------:R-:W1:Y:S01]  /*8dd0*/  LDC R19, c[0x0][0x144] ;  /* 0x00005100ff137b82 */ /* 0x000e620000000800 */
[----:B------:R-:W-:Y:S01]  /*8de0*/  ISETP.NE.U32.AND P0, PT, RZ, UR8, PT ;  /* 0x00000008ff007c0c */ /* 0x000fe2000bf05070 */
[----:B------:R-:W2:Y:S01]  /*8df0*/  S2R R5, SR_CTAID.Y ;  /* 0x0000000000057919 */ /* 0x000ea20000002600 */
[----:B------:R-:W-:Y:S01]  /*8e00*/  ULDC UR10, c[0x0][0x150] ;  /* 0x00005400000a7ab9 */ /* 0x000fe20000000800 */
[----:B------:R-:W-:Y:S01]  /*8e10*/  ULDC UR11, c[0x0][0x630] ;  /* 0x00018c00000b7ab9 */ /* 0x000fe20000000800 */
[----:B------:R-:W-:Y:S01]  /*8e20*/  ISETP.NE.AND.EX P0, PT, RZ, UR9, PT, P0 ;  /* 0x00000009ff007c0c */ /* 0x000fe2000bf05300 */
[----:B------:R-:W-:Y:S01]  /*8e30*/  IMAD.MOV.U32 R6, RZ, RZ, R2 ;  /* 0x000000ffff067224 */ /* 0x000fe200078e0002 */
[----:B0-----:R-:W-:-:S05]  /*8e40*/  I2FP.F32.U32 R7, R16 ;  /* 0x0000001000077245 */ /* 0x001fca0000201000 */
[----:B------:R-:W-:Y:S01]  /*8e50*/  FMUL R18, R7, UR10 ;  /* 0x0000000a07127c20 */ /* 0x000fe20008400000 */
[----:B------:R-:W-:-:S05]  /*8e60*/  IMAD.MOV.U32 R7, RZ, RZ, R3 ;  /* 0x000000ffff077224 */ /* 0x000fca00078e0003 */
[----:B--2---:R-:W-:Y:S05]  /*8e70*/  @!P0 BRA `(.L_x_182) ;  /* 0x0000000000288947 */ /* 0x004fea0003800000 */
[----:B------:R-:W-:Y:S02]  /*8e80*/  ULDC UR10, c[0x0][0x634] ;  /* 0x00018d00000a7ab9 */ /* 0x000fe40000000800 */
[----:B------:R-:W-:-:S05]  /*8e90*/  IADD3 R7, P0, R2, UR10, RZ ;  /* 0x0000000a02077c10 */ /* 0x000fca000ff1e0ff */
[----:B------:R-:W-:-:S04]  /*8ea0*/  IMAD.X R15, RZ, RZ, R3, P0 ;  /* 0x000000ffff0f7224 */ /* 0x000fc800000e0603 */
[----:B------:R-:W-:-:S04]  /*8eb0*/  IMAD.WIDE.U32 R8, R15, UR8, RZ ;  /* 0x000000080f087c25 */ /* 0x000fc8000f8e00ff */
[----:B------:R-:W-:-:S04]  /*8ec0*/  IMAD.WIDE.U32 R8, P0, R7, UR9, R8 ;  /* 0x0000000907087c25 */ /* 0x000fc8000f800008 */
[----:B------:R-:W-:-:S04]  /*8ed0*/  IMAD.WIDE.U32 R6, R7, UR8, RZ ;  /* 0x0000000807067c25 */ /* 0x000fc8000f8e00ff */
[----:B------:R-:W-:Y:S01]  /*8ee0*/  IMAD.MOV.U32 R6, RZ, RZ, R9 ;  /* 0x000000ffff067224 */ /* 0x000fe200078e0009 */
[----:B------:R-:W-:Y:S01]  /*8ef0*/  IADD3 RZ, P1, R7, R8, RZ ;  /* 0x0000000807ff7210 */ /* 0x000fe20007f3e0ff */
[----:B------:R-:W-:-:S04]  /*8f00*/  IMAD.X R7, RZ, RZ, RZ, P0 ;  /* 0x000000ffff077224 */ /* 0x000fc800000e06ff */
[----:B------:R-:W-:-:S08]  /*8f10*/  IMAD.WIDE.U32.X R6, R15, UR9, R6, P1 ;  /* 0x000000090f067c25 */ /* 0x000fd000088e0406 */
.L_x_182:
[--C-:B------:R-:W-:Y:S01]  /*8f20*/  SHF.R.U64 R15, R6, UR11, R7.reuse ;  /* 0x0000000b060f7c19 */ /* 0x100fe20008001207 */
[----:B------:R-:W0:Y:S01]  /*8f30*/  F2I.U32.TRUNC.NTZ R18, R18 ;  /* 0x0000001200127305 */ /* 0x000e22000020f000 */
[----:B------:R-:W-:Y:S01]  /*8f40*/  SHF.R.U32.HI R6, RZ, UR11, R7 ;  /* 0x0000000bff067c19 */ /* 0x000fe20008011607 */
[----:B------:R-:W-:Y:S01]  /*8f50*/  ULDC.64 UR8, c[0x0][0x620] ;  /* 0x0001880000087ab9 */ /* 0x000fe20000000a00 */
[----:B------:R-:W-:Y:S01]  /*8f60*/  IADD3 R9, P0, RZ, -R15, RZ ;  /* 0x8000000fff097210 */ /* 0x000fe20007f1e0ff */
[----:B------:R-:W-:Y:S01]  /*8f70*/  ULDC.64 UR10, c[0x0][0x640] ;  /* 0x00019000000a7ab9 */ /* 0x000fe20000000a00 */
[----:B------:R-:W2:Y:S03]  /*8f80*/  LDC R20, c[0x0][0x148] ;  /* 0x00005200ff147b82 */ /* 0x000ea60000000800 */
[----:B------:R-:W-:Y:S01]  /*8f90*/  IMAD.X R6, RZ, RZ, ~R6, P0 ;  /* 0x000000ffff067224 */ /* 0x000fe200000e0e06 */
[----:B------:R-:W-:-:S03]  /*8fa0*/  ISETP.NE.U32.AND P0, PT, RZ, UR10, PT ;  /* 0x0000000aff007c0c */ /* 0x000fc6000bf05070 */
[----:B------:R-:W-:Y:S01]  /*8fb0*/  IMAD R8, R6, UR8, RZ ;  /* 0x0000000806087c24 */ /* 0x000fe2000f8e02ff */
[----:B------:R-:W-:Y:S01]  /*8fc0*/  ISETP.NE.AND.EX P0, PT, RZ, UR11, PT, P0 ;  /* 0x0000000bff007c0c */ /* 0x000fe2000bf05300 */
[----:B------:R-:W-:Y:S01]  /*8fd0*/  IMAD.WIDE.U32 R6, R9, UR8, R2 ;  /* 0x0000000809067c25 */ /* 0x000fe2000f8e0002 */
[----:B------:R-:W-:-:S03]  /*8fe0*/  ULDC UR8, c[0x0][0x618] ;  /* 0x0001860000087ab9 */ /* 0x000fc60000000800 */
[----:B------:R-:W-:Y:S01]  /*8ff0*/  IMAD R9, R9, UR9, R8 ;  /* 0x0000000909097c24 */ /* 0x000fe2000f8e0208 */
[----:B------:R-:W-:Y:S01]  /*9000*/  ULDC UR9, c[0x0][0x154] ;  /* 0x0000550000097ab9 */ /* 0x000fe20000000800 */
[----:B0-----:R-:W-:Y:S02]  /*9010*/  IMAD.MOV R8, RZ, RZ, -R18 ;  /* 0x000000ffff087224 */ /* 0x001fe400078e0a12 */
[----:B------:R-:W-:Y:S02]  /*9020*/  IMAD.IADD R7, R7, 0x1, R9 ;  /* 0x0000000107077824 */ /* 0x000fe400078e0209 */
[----:B-1----:R-:W-:Y:S01]  /*9030*/  IMAD R16, R19, R8, R16 ;  /* 0x0000000813107224 */ /* 0x002fe200078e0210 */
[----:B------:R-:W-:Y:S02]  /*9040*/  I2FP.F32.U32 R8, R5 ;  /* 0x0000000500087245 */ /* 0x000fe40000201000 */
[--C-:B------:R-:W-:Y:S02]  /*9050*/  SHF.R.U64 R18, R6, UR8, R7.reuse ;  /* 0x0000000806127c19 */ /* 0x100fe40008001207 */
[----:B------:R-:W-:Y:S01]  /*9060*/  SHF.R.U32.HI R7, RZ, UR8, R7 ;  /* 0x00000008ff077c19 */ /* 0x000fe20008011607 */
[----:B------:R-:W-:Y:S01]  /*9070*/  FMUL R8, R8, UR9 ;  /* 0x0000000908087c20 */ /* 0x000fe20008400000 */
[----:B------:R-:W-:-:S02]  /*9080*/  ULDC UR8, c[0x0][0x608] ;  /* 0x0001820000087ab9 */ /* 0x000fc40000000800 */
[--C-:B------:R-:W-:Y:S01]  /*9090*/  SHF.R.U64 R22, R18, UR8, R7.reuse ;  /* 0x0000000812167c19 */ /* 0x100fe20008001207 */
[----:B------:R0:W1:Y:S01]  /*90a0*/  F2I.U32.TRUNC.NTZ R23, R8 ;  /* 0x0000000800177305 */ /* 0x000062000020f000 */
[----:B------:R-:W-:Y:S01]  /*90b0*/  SHF.R.U32.HI R7, RZ, UR8, R7 ;  /* 0x00000008ff077c19 */ /* 0x000fe20008011607 */
[----:B------:R-:W-:-:S03]  /*90c0*/  ULDC UR8, c[0x0][0x658] ;  /* 0x0001960000087ab9 */ /* 0x000fc60000000800 */
[--C-:B------:R-:W-:Y:S02]  /*90d0*/  SHF.R.U64 R19, R22, UR8, R7.reuse ;  /* 0x0000000816137c19 */ /* 0x100fe40008001207 */
[----:B------:R-:W-:-:S03]  /*90e0*/  SHF.R.U32.HI R21, RZ, UR8, R7 ;  /* 0x00000008ff157c19 */ /* 0x000fc60008011607 */
[----:B------:R-:W-:Y:S02]  /*90f0*/  IMAD.MOV.U32 R6, RZ, RZ, R19 ;  /* 0x000000ffff067224 */ /* 0x000fe400078e0013 */
[----:B------:R-:W-:Y:S01]  /*9100*/  IMAD.MOV.U32 R7, RZ, RZ, R21 ;  /* 0x000000ffff077224 */ /* 0x000fe200078e0015 */
[----:B0-----:R-:W-:Y:S06]  /*9110*/  @!P0 BRA `(.L_x_183) ;  /* 0x0000000000288947 */ /* 0x001fec0003800000 */
        /* <DEDUP_REMOVED lines=10> */
.L_x_183:
[----:B------:R-:W-:Y:S01]  /*91c0*/  ULDC UR8, c[0x0][0x648] ;  /* 0x0001920000087ab9 */ /* 0x000fe20000000800 */
[----:B-1----:R-:W-:Y:S01]  /*91d0*/  IMAD.MOV R23, RZ, RZ, -R23 ;  /* 0x000000ffff177224 */ /* 0x002fe200078e0a17 */
[----:B------:R-:W-:Y:S01]  /*91e0*/  SHF.R.U64 R7, R6, UR8, R7 ;  /* 0x0000000806077c19 */ /* 0x000fe20008001207 */
[----:B------:R-:W-:Y:S01]  /*91f0*/  ULDC UR8, c[0x0][0x638] ;  /* 0x00018e0000087ab9 */ /* 0x000fe20000000800 */
[----:B------:R-:W-:Y:S01]  /*9200*/  LOP3.LUT R6, R22, UR7, RZ, 0xc0, !PT ;  /* 0x0000000716067c12 */ /* 0x000fe2000f8ec0ff */
[----:B--2---:R-:W-:Y:S01]  /*9210*/  @P2 IMAD R16, R20, R23, R5 ;  /* 0x0000001714102224 */ /* 0x004fe200078e0205 */
[----:B------:R-:W-:Y:S01]  /*9220*/  LOP3.LUT R18, R18, UR4, RZ, 0xc0, !PT ;  /* 0x0000000412127c12 */ /* 0x000fe2000f8ec0ff */
[----:B------:R-:W-:Y:S01]  /*9230*/  IMAD.MOV R8, RZ, RZ, -R7 ;  /* 0x000000ffff087224 */ /* 0x000fe200078e0a07 */
[----:B------:R-:W-:Y:S01]  /*9240*/  ULDC UR9, c[0x0][0x610] ;  /* 0x0001840000097ab9 */ /* 0x000fe20000000800 */
[----:B------:R-:W-:Y:S02]  /*9250*/  IMAD R7, R7, UR5, R6 ;  /* 0x0000000507077c24 */ /* 0x000fe4000f8e0206 */
[----:B------:R-:W-:Y:S01]  /*9260*/  IMAD R19, R8, UR8, R19 ;  /* 0x0000000808137c24 */ /* 0x000fe2000f8e0213 */
[----:B------:R-:W-:Y:S01]  /*9270*/  ULDC UR8, c[0x0][0x600] ;  /* 0x0001800000087ab9 */ /* 0x000fe20000000800 */
[----:B------:R-:W-:-:S02]  /*9280*/  IMAD R6, R7, UR9, R16 ;  /* 0x0000000907067c24 */ /* 0x000fc4000f8e0210 */
[----:B------:R-:W-:Y:S02]  /*9290*/  IMAD R19, R19, UR8, R18 ;  /* 0x0000000813137c24 */ /* 0x000fe4000f8e0212 */
[----:B------:R-:W-:-:S03]  /*92a0*/  IMAD.MOV.U32 R5, RZ, RZ, 0x1 ;  /* 0x00000001ff057424 */ /* 0x000fc600078e00ff */
[----:B------:R-:W-:Y:S02]  /*92b0*/  SEL R16, R19, R6, !P2 ;  /* 0x0000000613107207 */ /* 0x000fe40005000000 */
[----:B------:R-:W-:-:S07]  /*92c0*/  SEL R6, R6, R19, !P2 ;  /* 0x0000001306067207 */ /* 0x000fce0005000000 */
.L_x_181:
[----:B------:R-:W-:Y:S05]  /*92d0*/  BSYNC B1 ;  /* 0x0000000000017941 */ /* 0x000fea0003800000 */
.L_x_180:
[----:B------:R-:W-:-:S13]  /*92e0*/  LOP3.LUT P0, RZ, R5, 0xff, RZ, 0xc0, !PT ;  /* 0x000000ff05ff7812 */ /* 0x000fda000780c0ff */
[----:B------:R-:W-:Y:S05]  /*92f0*/  @P0 BRA `(.L_x_184) ;  /* 0xfffffff4003c0947 */ /* 0x000fea000383ffff */
[----:B------:R-:W-:Y:S05]  /*9300*/  BSYNC B0 ;  /* 0x0000000000007941 */ /* 0x000fea0003800000 */
.L_x_173:
[----:B------:R-:W-:-:S03]  /*9310*/  UMOV UR8, 0xffffffff ;  /* 0xffffffff00087882 */ /* 0x000fc60000000000 */
[----:B------:R-:W-:Y:S05]  /*9320*/  BRA.DIV UR8, `(.L_x_185) ;  /* 0x00000006081c7947 */ /* 0x000fea000b800000 */
[----:B------:R-:W-:-:S13]  /*9330*/  ELECT P0, URZ, PT ;  /* 0x00000000003f782f */ /* 0x000fda0003800000 */
.L_x_199:
[----:B------:R-:W-:Y:S04]  /*9340*/  BSSY B0, `(.L_x_186) ;  /* 0x000002b000007945 */ /* 0x000fe80003800000 */
[----:B------:R-:W-:Y:S05]  /*9350*/  @!P0 BRA `(.L_x_187) ;  /* 0x0000000000a48947 */ /* 0x000fea0003800000 */
[----:B------:R-:W-:-:S04]  /*9360*/  LOP3.LUT R4, R4, 0x2, RZ, 0xfc, !PT ;  /* 0x0000000204047812 */ /* 0x000fc800078efcff */
[----:B------:R-:W-:-:S13]  /*9370*/  ISETP.NE.AND P0, PT, R4, 0x3, PT ;  /* 0x000000030400780c */ /* 0x000fda0003f05270 */
[----:B------:R-:W-:Y:S05]  /*9380*/  @!P0 BRA `(.L_x_188) ;  /* 0x0000000000048947 */ /* 0x000fea0003800000 */
[----:B------:R-:W-:Y:S01]  /*9390*/  BPT.TRAP 0x1 ;  /* 0x000000040000795c */ /* 0x000fe20000300000 */
.L_x_188:
[----:B------:R-:W0:Y:S01]  /*93a0*/  S2R R3, SR_CgaCtaId ;  /* 0x0000000000037919 */ /* 0x000e220000008800 */
[----:B------:R-:W-:Y:S02]  /*93b0*/  MOV R0, 0x400 ;  /* 0x0000040000007802 */ /* 0x000fe40000000f00 */
[----:B------:R-:W-:Y:S02]  /*93c0*/  SHF.L.U32 R2, R14, 0x1f, RZ ;  /* 0x0000001f0e027819 */ /* 0x000fe400000006ff */
[----:B0-----:R-:W-:-:S05]  /*93d0*/  LEA R0, R3, R0, 0x18 ;  /* 0x0000000003007211 */ /* 0x001fca00078ec0ff */
[----:B------:R-:W-:-:S04]  /*93e0*/  VIADD R0, R0, 0x20 ;  /* 0x0000002000007836 */ /* 0x000fc80000000000 */
[C---:B------:R-:W-:Y:S02]  /*93f0*/  IMAD R5, R13.reuse, 0x8, R0 ;  /* 0x000000080d057824 */ /* 0x040fe400078e0200 */
[----:B------:R-:W-:Y:S02]  /*9400*/  VIADD R13, R13, 0x1 ;  /* 0x000000010d0d7836 */ /* 0x000fe40000000000 */
[----:B------:R-:W0:Y:S03]  /*9410*/  SYNCS.PHASECHK.TRANS64.TRYWAIT P0, [R5+URZ], R2 ;  /* 0x00000002050075a7 */ /* 0x000e26000800017f */
[----:B------:R-:W-:-:S04]  /*9420*/  ISETP.NE.AND P1, PT, R13, 0x4, PT ;  /* 0x000000040d00780c */ /* 0x000fc80003f25270 */
[----:B------:R-:W-:Y:S02]  /*9430*/  SEL R3, RZ, 0x1, P1 ;  /* 0x00000001ff037807 */ /* 0x000fe40000800000 */
[----:B------:R-:W-:Y:S02]  /*9440*/  SEL R13, R13, RZ, P1 ;  /* 0x000000ff0d0d7207 */ /* 0x000fe40000800000 */
[----:B------:R-:W-:-:S03]  /*9450*/  LOP3.LUT R14, R14, R3, RZ, 0x3c, !PT ;  /* 0x000000030e0e7212 */ /* 0x000fc600078e3cff */
[----:B------:R-:W-:Y:S01]  /*9460*/  IMAD R7, R13, 0x8, R0 ;  /* 0x000000080d077824 */ /* 0x000fe200078e0200 */
[----:B------:R-:W-:Y:S01]  /*9470*/  SHF.L.U32 R4, R14, 0x1f, RZ ;  /* 0x0000001f0e047819 */ /* 0x000fe200000006ff */
[----:B0-----:R-:W-:Y:S06]  /*9480*/  @!P0 BRA `(.L_x_189) ;  /* 0x0000000000e48947 */ /* 0x001fec0003800000 */
.L_x_200:
[----:B------:R-:W1:Y:S01]  /*9490*/  SYNCS.PHASECHK.TRANS64.TRYWAIT P0, [R7+URZ], R4 ;  /* 0x00000004070075a7 */ /* 0x000e62000800017f */
[----:B0-----:R-:W-:-:S05]  /*94a0*/  VIADD R2, R13, 0x1 ;  /* 0x000000010d027836 */ /* 0x001fca0000000000 */
[----:B------:R-:W-:-:S04]  /*94b0*/  ISETP.NE.AND P1, PT, R2, 0x4, PT ;  /* 0x000000040200780c */ /* 0x000fc80003f25270 */
[----:B------:R-:W-:Y:S02]  /*94c0*/  SEL R3, RZ, 0x1, P1 ;  /* 0x00000001ff037807 */ /* 0x000fe40000800000 */
[----:B------:R-:W-:Y:S02]  /*94d0*/  SEL R9, R2, RZ, P1 ;  /* 0x000000ff02097207 */ /* 0x000fe40000800000 */
[----:B------:R-:W-:-:S03]  /*94e0*/  LOP3.LUT R11, R14, R3, RZ, 0x3c, !PT ;  /* 0x000000030e0b7212 */ /* 0x000fc600078e3cff */
[----:B------:R-:W-:Y:S01]  /*94f0*/  IMAD R6, R9, 0x8, R0 ;  /* 0x0000000809067824 */ /* 0x000fe200078e0200 */
[----:B------:R-:W-:Y:S01]  /*9500*/  SHF.L.U32 R5, R11, 0x1f, RZ ;  /* 0x0000001f0b057819 */ /* 0x000fe200000006ff */
[----:B-1----:R-:W-:Y:S06]  /*9510*/  @!P0 BRA `(.L_x_190) ;  /* 0x0000000000d48947 */ /* 0x002fec0003800000 */
.L_x_201:
[----:B------:R-:W1:Y:S01]  /*9520*/  SYNCS.PHASECHK.TRANS64.TRYWAIT P0, [R6+URZ], R5 ;  /* 0x00000005060075a7 */ /* 0x000e62000800017f */
[----:B------:R-:W-:-:S05]  /*9530*/  VIADD R2, R9, 0x1 ;  /* 0x0000000109027836 */ /* 0x000fca0000000000 */
[----:B------:R-:W-:-:S04]  /*9540*/  ISETP.NE.AND P1, PT, R2, 0x4, PT ;  /* 0x000000040200780c */ /* 0x000fc80003f25270 */
[----:B0-----:R-:W-:Y:S02]  /*9550*/  SEL R4, RZ, 0x1, P1 ;  /* 0x00000001ff047807 */ /* 0x001fe40000800000 */
[----:B------:R-:W-:Y:S02]  /*9560*/  SEL R3, R2, RZ, P1 ;  /* 0x000000ff02037207 */ /* 0x000fe40000800000 */
[----:B------:R-:W-:Y:S01]  /*9570*/  LOP3.LUT R4, R11, R4, RZ, 0x3c, !PT ;  /* 0x000000040b047212 */ /* 0x000fe200078e3cff */
[----:B-1----:R-:W-:Y:S06]  /*9580*/  @!P0 BRA `(.L_x_191) ;  /* 0x0000000000cc8947 */ /* 0x002fec0003800000 */
.L_x_202:
[----:B------:R-:W-:Y:S01]  /*9590*/  IMAD R3, R3, 0x8, R0 ;  /* 0x0000000803037824 */ /* 0x000fe200078e0200 */
[----:B------:R-:W-:-:S07]  /*95a0*/  SHF.L.U32 R0, R4, 0x1f, RZ ;  /* 0x0000001f04007819 */ /* 0x000fce00000006ff */
.L_x_192:
[----:B-1----:R1:W2:Y:S02]  /*95b0*/  SYNCS.PHASECHK.TRANS64.TRYWAIT P0, [R3+URZ], R0 ;  /* 0x00000000030075a7 */ /* 0x0022a4000800017f */
[----:B--2---:R-:W-:Y:S05]  /*95c0*/  @!P0 NANOSLEEP.SYNCS 0x989680 ;  /* 0x009896800000895d */ /* 0x004fea0003900000 */
[----:B------:R-:W2:Y:S02]  /*95d0*/  @!P0 SYNCS.PHASECHK.TRANS64 P0, [R3+URZ], R0 ;  /* 0x00000000030085a7 */ /* 0x000ea4000800007f */
[----:B--2---:R-:W-:Y:S05]  /*95e0*/  @!P0 BRA `(.L_x_192) ;  /* 0xfffffffc00f08947 */ /* 0x004fea000383ffff */
.L_x_187:
[----:B------:R-:W-:Y:S05]  /*95f0*/  BSYNC B0 ;  /* 0x0000000000007941 */ /* 0x000fea0003800000 */
.L_x_186:
[----:B------:R-:W-:Y:S05]  /*9600*/  EXIT ;  /* 0x000000000000794d */ /* 0x000fea0003800000 */
.L_x_21:
[----:B-1----:R-:W-:-:S04]  /*9610*/  IMAD.U32 R13, RZ, RZ, UR6 ;  /* 0x00000006ff0d7e24 */ /* 0x002fc8000f8e00ff */
[----:B------:R1:W4:Y:S03]  /*9620*/  SYNCS.PHASECHK.TRANS64.TRYWAIT P0, [R13+URZ], R12 ;  /* 0x0000000c0d0075a7 */ /* 0x000326000800017f */
[----:B----4-:R-:W-:Y:S05]  /*9630*/  @!P0 NANOSLEEP.SYNCS 0x989680 ;  /* 0x009896800000895d */ /* 0x010fea0003900000 */
[----:B------:R-:W4:Y:S02]  /*9640*/  @!P0 SYNCS.PHASECHK.TRANS64 P0, [R13+URZ], R12 ;  /* 0x0000000c0d0085a7 */ /* 0x000f24000800007f */
[----:B----4-:R-:W-:Y:S05]  /*9650*/  @!P0 BRA `(.L_x_21) ;  /* 0xfffffffc00ec8947 */ /* 0x010fea000383ffff */
[----:B------:R-:W-:Y:S05]  /*9660*/  BRA `(.L_x_20) ;  /* 0xffffff8000647947 */ /* 0x000fea000383ffff */
.L_x_27:
[----:B-1----:R-:W-:-:S04]  /*9670*/  IMAD.U32 R145, RZ, RZ, UR12 ;  /* 0x0000000cff917e24 */ /* 0x002fc8000f8e00ff */
[----:B------:R1:W4:Y:S03]  /*9680*/  SYNCS.PHASECHK.TRANS64.TRYWAIT P0, [R145+URZ], R140 ;  /* 0x0000008c910075a7 */ /* 0x000326000800017f */
[----:B----4-:R-:W-:Y:S05]  /*9690*/  @!P0 NANOSLEEP.SYNCS 0x989680 ;  /* 0x009896800000895d */ /* 0x010fea0003900000 */
[----:B------:R-:W4:Y:S02]  /*96a0*/  @!P0 SYNCS.PHASECHK.TRANS64 P0, [R145+URZ], R140 ;  /* 0x0000008c910085a7 */ /* 0x000f24000800007f */
[----:B----4-:R-:W-:Y:S05]  /*96b0*/  @!P0 BRA `(.L_x_27) ;  /* 0xfffffffc00ec8947 */ /* 0x010fea000383ffff */
[----:B------:R-:W-:Y:S05]  /*96c0*/  BRA `(.L_x_26) ;  /* 0xffffff8800d87947 */ /* 0x000fea000383ffff */
.L_x_174:
[----:B------:R-:W-:Y:S01]  /*96d0*/  BSSY B1, `(.L_x_193) ;  /* 0x0000006000017945 */ /* 0x000fe20003800000 */
[----:B------:R-:W-:-:S07]  /*96e0*/  IMAD.MOV.U32 R5, RZ, RZ, -0x1 ;  /* 0xffffffffff057424 */ /* 0x000fce00078e00ff */
[----:B------:R-:W-:Y:S05]  /*96f0*/  WARPSYNC.COLLECTIVE R5, `(.L_x_194) ;  /* 0x00000000050c7348 */ /* 0x000fea0003c00000 */
[----:B------:R-:W-:Y:S02]  /*9700*/  ELECT P0, UR62, PT ;  /* 0x00000000003e782f */ /* 0x000fe40003800000 */
[----:B------:R-:W-:Y:S01]  /*9710*/  MOV R5, UR62 ;  /* 0x0000003e00057c02 */ /* 0x000fe20008000f00 */
[----:B------:R-:W-:Y:S10]  /*9720*/  ENDCOLLECTIVE ;  /* 0x000000000000791b */ /* 0x000ff40003800000 */
.L_x_194:
[----:B------:R-:W-:Y:S05]  /*9730*/  BSYNC B1 ;  /* 0x0000000000017941 */ /* 0x000fea0003800000 */
.L_x_193:
[----:B------:R-:W-:Y:S05]  /*9740*/  BRA `(.L_x_195) ;  /* 0xfffffff000347947 */ /* 0x000fea000383ffff */
.L_x_177:
[----:B-1----:R1:W2:Y:S02]  /*9750*/  SYNCS.PHASECHK.TRANS64.TRYWAIT P0, [R19+URZ+0x20], R8 ;  /* 0x00002008130075a7 */ /* 0x0022a4000800017f */
[----:B--2---:R-:W-:Y:S05]  /*9760*/  @!P0 NANOSLEEP.SYNCS 0x989680 ;  /* 0x009896800000895d */ /* 0x004fea0003900000 */
[----:B------:R-:W2:Y:S02]  /*9770*/  @!P0 SYNCS.PHASECHK.TRANS64 P0, [R19+URZ+0x20], R8 ;  /* 0x00002008130085a7 */ /* 0x000ea4000800007f */
[----:B--2---:R-:W-:Y:S05]  /*9780*/  @!P0 BRA `(.L_x_177) ;  /* 0xfffffffc00f08947 */ /* 0x004fea000383ffff */
[----:B------:R-:W-:Y:S05]  /*9790*/  BRA `(.L_x_196) ;  /* 0xfffffff000707947 */ /* 0x000fea000383ffff */
.L_x_185:
[----:B------:R-:W-:Y:S01]  /*97a0*/  BSSY B0, `(.L_x_197) ;  /* 0x0000006000007945 */ /* 0x000fe20003800000 */
[----:B------:R-:W-:-:S07]  /*97b0*/  IMAD.MOV.U32 R5, RZ, RZ, -0x1 ;  /* 0xffffffffff057424 */ /* 0x000fce00078e00ff */
[----:B------:R-:W-:Y:S05]  /*97c0*/  WARPSYNC.COLLECTIVE R5, `(.L_x_198) ;  /* 0x00000000050c7348 */ /* 0x000fea0003c00000 */
[----:B------:R-:W-:Y:S02]  /*97d0*/  ELECT P0, UR62, PT ;  /* 0x00000000003e782f */ /* 0x000fe40003800000 */
[----:B------:R-:W-:Y:S01]  /*97e0*/  MOV R5, UR62 ;  /* 0x0000003e00057c02 */ /* 0x000fe20008000f00 */
[----:B------:R-:W-:Y:S10]  /*97f0*/  ENDCOLLECTIVE ;  /* 0x000000000000791b */ /* 0x000ff40003800000 */
.L_x_198:
[----:B------:R-:W-:Y:S05]  /*9800*/  BSYNC B0 ;  /* 0x0000000000007941 */ /* 0x000fea0003800000 */
.L_x_197:
[----:B------:R-:W-:Y:S05]  /*9810*/  BRA `(.L_x_199) ;  /* 0xfffffff800c87947 */ /* 0x000fea000383ffff */
.L_x_189:
[----:B0-----:R0:W1:Y:S02]  /*9820*/  SYNCS.PHASECHK.TRANS64.TRYWAIT P0, [R5+URZ], R2 ;  /* 0x00000002050075a7 */ /* 0x001064000800017f */
[----:B-1----:R-:W-:Y:S05]  /*9830*/  @!P0 NANOSLEEP.SYNCS 0x989680 ;  /* 0x009896800000895d */ /* 0x002fea0003900000 */
[----:B------:R-:W1:Y:S02]  /*9840*/  @!P0 SYNCS.PHASECHK.TRANS64 P0, [R5+URZ], R2 ;  /* 0x00000002050085a7 */ /* 0x000e64000800007f */
[----:B-1----:R-:W-:Y:S05]  /*9850*/  @!P0 BRA `(.L_x_189) ;  /* 0xfffffffc00f08947 */ /* 0x002fea000383ffff */
[----:B------:R-:W-:Y:S05]  /*9860*/  BRA `(.L_x_200) ;  /* 0xfffffffc00087947 */ /* 0x000fea000383ffff */
.L_x_190:
[----:B0-----:R0:W1:Y:S02]  /*9870*/  SYNCS.PHASECHK.TRANS64.TRYWAIT P0, [R7+URZ], R4 ;  /* 0x00000004070075a7 */ /* 0x001064000800017f */
[----:B-1----:R-:W-:Y:S05]  /*9880*/  @!P0 NANOSLEEP.SYNCS 0x989680 ;  /* 0x009896800000895d */ /* 0x002fea0003900000 */
[----:B------:R-:W1:Y:S02]  /*9890*/  @!P0 SYNCS.PHASECHK.TRANS64 P0, [R7+URZ], R4 ;  /* 0x00000004070085a7 */ /* 0x000e64000800007f */
[----:B-1----:R-:W-:Y:S05]  /*98a0*/  @!P0 BRA `(.L_x_190) ;  /* 0xfffffffc00f08947 */ /* 0x002fea000383ffff */
[----:B------:R-:W-:Y:S05]  /*98b0*/  BRA `(.L_x_201) ;  /* 0xfffffffc00187947 */ /* 0x000fea000383ffff */
.L_x_191:
[----:B0-----:R0:W1:Y:S02]  /*98c0*/  SYNCS.PHASECHK.TRANS64.TRYWAIT P0, [R6+URZ], R5 ;  /* 0x00000005060075a7 */ /* 0x001064000800017f */
[----:B-1----:R-:W-:Y:S05]  /*98d0*/  @!P0 NANOSLEEP.SYNCS 0x989680 ;  /* 0x009896800000895d */ /* 0x002fea0003900000 */
[----:B------:R-:W1:Y:S02]  /*98e0*/  @!P0 SYNCS.PHASECHK.TRANS64 P0, [R6+URZ], R5 ;  /* 0x00000005060085a7 */ /* 0x000e64000800007f */
[----:B-1----:R-:W-:Y:S05]  /*98f0*/  @!P0 BRA `(.L_x_191) ;  /* 0xfffffffc00f08947 */ /* 0x002fea000383ffff */
[----:B------:R-:W-:Y:S05]  /*9900*/  BRA `(.L_x_202) ;  /* 0xfffffffc00207947 */ /* 0x000fea000383ffff */
.L_x_203:
[----:B------:R-:W-:-:S00]  /*9910*/  BRA `(.L_x_203) ;  /* 0xfffffffc00fc7947 */ /* 0x000fc0000383ffff */
[----:B------:R-:W-:-:S00]  /*9920*/  NOP ;  /* 0x0000000000007918 */ /* 0x000fc00000000000 */
        /* <DEDUP_REMOVED lines=13> */
.L_x_204:


//--------------------- .nv.shared._ZN7cutlass13device_kernelINS_4gemm6kernel13GemmUniversalIN4cute5tupleIJiiiiEEENS1_10collective13CollectiveMmaINS1_37MainloopSm90TmaGmmaWarpSpecializedFP8ILi4ENS5_IJNS4_1CILi2EEESB_NSA_ILi1EEEEEENS1_35KernelTmaWarpSpecializedCooperativeEEENS5_IJNSA_ILi128EEESG_SG_EEENS_12float_e5m2_tENS5_IJlSC_lEEESI_SJ_NS4_8TiledMMAINS4_8MMA_AtomIJNS4_4SM904GMMA31MMA_64x128x32_F32E5M2E5M2_SS_TNILNSN_7ScaleInE1ELSP_1EEEEEENS4_6LayoutINS5_IJSB_SC_SC_EEENS5_IJSC_NSA_ILi0EEESU_EEEEENS5_IJNS4_10UnderscoreESX_SX_EEEEENS4_23SM90_TMA_LOAD_MULTICASTENS4_14ComposedLayoutINS4_7SwizzleILi3ELi4ELi3EEENS4_18smem_ptr_flag_bitsILi8EEENSS_INS5_IJNSA_ILi8EEESG_EEENS5_IJSG_SC_EEEEEEEvNS4_8identityES10_S1A_vS1B_EENS_8epilogue10collective6detail29Sm90TmaWarpSpecializedAdapterINS1E_15DefaultEpilogueISI_SJ_SJ_NS1D_6thread17LinearCombinationISI_Li1EffLNS1I_9ScaleType4KindE0ELNS_15FloatRoundStyleE2ESI_EENS1_15EpilogueDefaultEEEEEvvEEEEvNT_6ParamsE --------------------------
	.section	.nv.shared._ZN7cutlass13device_kernelINS_4gemm6kernel13GemmUniversalIN4cute5tupleIJiiiiEEENS1_10collective13CollectiveMmaINS1_37MainloopSm90TmaGmmaWarpSpecializedFP8ILi4ENS5_IJNS4_1CILi2EEESB_NSA_ILi1EEEEEENS1_35KernelTmaWarpSpecializedCooperativeEEENS5_IJNSA_ILi128EEESG_SG_EEENS_12float_e5m2_tENS5_IJlSC_lEEESI_SJ_NS4_8TiledMMAINS4_8MMA_AtomIJNS4_4SM904GMMA31MMA_64x128x32_F32E5M2E5M2_SS_TNILNSN_7ScaleInE1ELSP_1EEEEEENS4_6LayoutINS5_IJSB_SC_SC_EEENS5_IJSC_NSA_ILi0EEESU_EEEEENS5_IJNS4_10UnderscoreESX_SX_EEEEENS4_23SM90_TMA_LOAD_MULTICASTENS4_14ComposedLayoutINS4_7SwizzleILi3ELi4ELi3EEENS4_18smem_ptr_flag_bitsILi8EEENSS_INS5_IJNSA_ILi8EEESG_EEENS5_IJSG_SC_EEEEEEEvNS4_8identityES10_S1A_vS1B_EENS_8epilogue10collective6detail29Sm90TmaWarpSpecializedAdapterINS1E_15DefaultEpilogueISI_SJ_SJ_NS1D_6thread17LinearCombinationISI_Li1EffLNS1I_9ScaleType4KindE0ELNS_15FloatRoundStyleE2ESI_EENS1_15EpilogueDefaultEEEEEvvEEEEvNT_6ParamsE,"aw",@nobits
	.sectionflags	@""
	.align	16
	.zero		1024


//--------------------- .nv.shared.reserved.0     --------------------------
	.section	.nv.shared.reserved.0,"aw",@nobits
	.weak		__nv_reservedSMEM_offset_0_alias
	.size		__nv_reservedSMEM_offset_0_alias, 0, 0
	.other		__nv_reservedSMEM_offset_0_alias,@"STO_CUDA_RESERVED_SHARED STV_DEFAULT"
__nv_reservedSMEM_offset_0_alias:
	.zero		0


//--------------------- .nv.global                --------------------------
	.section	.nv.global,"aw",@nobits
.nv.global:
	.type		_ZN39_INTERNAL_9a2c2c3e_4_k_cu_86a55a66_53334cute1_E,@object
	.size		_ZN39_INTERNAL_9a2c2c3e_4_k_cu_86a55a66_53334cute1_E,(_ZN39_INTERNAL_9a2c2c3e_4_k_cu_86a55a66_53334cuda3std3__45__cpo6cbeginE - _ZN39_INTERNAL_9a2c2c3e_4_k_cu_86a55a66_53334cute1_E)
_ZN39_INTERNAL_9a2c2c3e_4_k_cu_86a55a66_53334cute1_E:
	.zero		1
	.type		_ZN39_INTERNAL_9a2c2c3e_4_k_cu_86a55a66_53334cuda3std3__45__cpo6cbeginE,@object
	.size		_ZN39_INTERNAL_9a2c2c3e_4_k_cu_86a55a66_53334cuda3std3__45__cpo6cbeginE,(_ZN39_INTERNAL_9a2c2c3e_4_k_cu_86a55a66_53334cuda3std3__48in_placeE - _ZN39_INTERNAL_9a2c2c3e_4_k_cu_86a55a66_53334cuda3std3__45__cpo6cbeginE)
_ZN39_INTERNAL_9a2c2c3e_4_k_cu_86a55a66_53334cuda3std3__45__cpo6cbeginE:
	.zero		1
	.type		_ZN39_INTERNAL_9a2c2c3e_4_k_cu_86a55a66_53334cuda3std3__48in_placeE,@object
	.size		_ZN39_INTERNAL_9a2c2c3e_4_k_cu_86a55a66_53334cuda3std3__48in_placeE,(_ZN39_INTERNAL_9a2c2c3e_4_k_cu_86a55a66_53334cuda3std6ranges3__45__cpo9iter_moveE - _ZN39_INTERNAL_9a2c2c3e_4_k_cu_86a55a66_53334cuda3std3__48in_placeE)
_ZN39_INTERNAL_9a2c2c3e_4_k_cu_86a55a66_53334cuda3std3__48in_placeE:
	.zero		1
	.type		_ZN39_INTERNAL_9a2c2c3e_4_k_cu_86a55a66_53334cuda3std6ranges3__45__cpo9iter_moveE,@object
	.size		_ZN39_INTERNAL_9a2c2c3e_4_k_cu_86a55a66_53334cuda3std6ranges3__45__cpo9iter_moveE,(_ZN39_INTERNAL_9a2c2c3e_4_k_cu_86a55a66_53334cuda3std3__45__cpo5beginE - _ZN39_INTERNAL_9a2c2c3e_4_k_cu_86a55a66_53334cuda3std6ranges3__45__cpo9iter_moveE)
_ZN39_INTERNAL_9a2c2c3e_4_k_cu_86a55a66_53334cuda3std6ranges3__45__cpo9iter_moveE:
	.zero		1
	.type		_ZN39_INTERNAL_9a2c2c3e_4_k_cu_86a55a66_53334cuda3std3__45__cpo5beginE,@object
	.size		_ZN39_INTERNAL_9a2c2c3e_4_k_cu_86a55a66_53334cuda3std3__45__cpo5beginE,(_ZN39_INTERNAL_9a2c2c3e_4_k_cu_86a55a66_53334cuda3std3__441_GLOBAL__N__9a2c2c3e_4_k_cu_86a55a66_53336ignoreE - _ZN39_INTERNAL_9a2c2c3e_4_k_cu_86a55a66_53334cuda3std3__45__cpo5beginE)
_ZN39_INTERNAL_9a2c2c3e_4_k_cu_86a55a66_53334cuda3std3__45__cpo5beginE:
	.zero		1
	.type		_ZN39_INTERNAL_9a2c2c3e_4_k_cu_86a55a66_53334cuda3std3__441_GLOBAL__N__9a2c2c3e_4_k_cu_86a55a66_53336ignoreE,@object
	.size		_ZN39_INTERNAL_9a2c2c3e_4_k_cu_86a55a66_53334cuda3std3__441_GLOBAL__N__9a2c2c3e_4_k_cu_86a55a66_53336ignoreE,(_ZN39_INTERNAL_9a2c2c3e_4_k_cu_86a55a66_53334cute7productE - _ZN39_INTERNAL_9a2c2c3e_4_k_cu_86a55a66_53334cuda3std3__441_GLOBAL__N__9a2c2c3e_4_k_cu_86a55a66_53336ignoreE)
_ZN39_INTERNAL_9a2c2c3e_4_k_cu_86a55a66_53334cuda3std3__441_GLOBAL__N__9a2c2c3e_4_k_cu_86a55a66_53336ignoreE:
	.zero		1
	.type		_ZN39_INTERNAL_9a2c2c3e_4_k_cu_86a55a66_53334cute7productE,@object
	.size		_ZN39_INTERNAL_9a2c2c3e_4_k_cu_86a55a66_53334cute7productE,(_ZN39_INTERNAL_9a2c2c3e_4_k_cu_86a55a66_53334cuda3std3__45__cpo3endE - _ZN39_INTERNAL_9a2c2c3e_4_k_cu_86a55a66_53334cute7productE)
_ZN39_INTERNAL_9a2c2c3e_4_k_cu_86a55a66_53334cute7productE:
	.zero		1
	.type		_ZN39_INTERNAL_9a2c2c3e_4_k_cu_86a55a66_53334cuda3std3__45__cpo3endE,@object
	.size		_ZN39_INTERNAL_9a2c2c3e_4_k_cu_86a55a66_53334cuda3std3__45__cpo3endE,(_ZN39_INTERNAL_9a2c2c3e_4_k_cu_86a55a66_53334cuda3std3__419piecewise_constructE - _ZN39_INTERNAL_9a2c2c3e_4_k_cu_86a55a66_53334cuda3std3__45__cpo3endE)
_ZN39_INTERNAL_9a2c2c3e_4_k_cu_86a55a66_53334cuda3std3__45__cpo3endE:
	.zero		1
	.type		_ZN39_INTERNAL_9a2c2c3e_4_k_cu_86a55a66_53334cuda3std3__419piecewise_constructE,@object
	.size		_ZN39_INTERNAL_9a2c2c3e_4_k_cu_86a55a66_53334cuda3std3__419piecewise_constructE,(_ZN39_INTERNAL_9a2c2c3e_4_k_cu_86a55a66_53334cuda3std3__45__cpo4cendE - _ZN39_INTERNAL_9a2c2c3e_4_k_cu_86a55a66_53334cuda3std3__419piecewise_constructE)
_ZN39_INTERNAL_9a2c2c3e_4_k_cu_86a55a66_53334cuda3std3__419piecewise_constructE:
	.zero		1
	.type		_ZN39_INTERNAL_9a2c2c3e_4_k_cu_86a55a66_53334cuda3std3__45__cpo4cendE,@object
	.size		_ZN39_INTERNAL_9a2c2c3e_4_k_cu_86a55a66_53334cuda3std3__45__cpo4cendE,(_ZN39_INTERNAL_9a2c2c3e_4_k_cu_86a55a66_53334cuda3std6ranges3__45__cpo4swapE - _ZN39_INTERNAL_9a2c2c3e_4_k_cu_86a55a66_53334cuda3std3__45__cpo4cendE)
_ZN39_INTERNAL_9a2c2c3e_4_k_cu_86a55a66_53334cuda3std3__45__cpo4cendE:
	.zero		1
	.type		_ZN39_INTERNAL_9a2c2c3e_4_k_cu_86a55a66_53334cuda3std6ranges3__45__cpo4swapE,@object
	.size		_ZN39_INTERNAL_9a2c2c3e_4_k_cu_86a55a66_53334cuda3std6ranges3__45__cpo4swapE,(.L_7 - _ZN39_INTERNAL_9a2c2c3e_4_k_cu_86a55a66_53334cuda3std6ranges3__45__cpo4swapE)
_ZN39_INTERNAL_9a2c2c3e_4_k_cu_86a55a66_53334cuda3std6ranges3__45__cpo4swapE:
	.zero		1
.L_7:


//--------------------- .nv.constant0._ZN7cutlass13device_kernelINS_4gemm6kernel13GemmUniversalIN4cute5tupleIJiiiiEEENS1_10collective13CollectiveMmaINS1_37MainloopSm90TmaGmmaWarpSpecializedFP8ILi4ENS5_IJNS4_1CILi2EEESB_NSA_ILi1EEEEEENS1_35KernelTmaWarpSpecializedCooperativeEEENS5_IJNSA_ILi128EEESG_SG_EEENS_12float_e5m2_tENS5_IJlSC_lEEESI_SJ_NS4_8TiledMMAINS4_8MMA_AtomIJNS4_4SM904GMMA31MMA_64x128x32_F32E5M2E5M2_SS_TNILNSN_7ScaleInE1ELSP_1EEEEEENS4_6LayoutINS5_IJSB_SC_SC_EEENS5_IJSC_NSA_ILi0EEESU_EEEEENS5_IJNS4_10UnderscoreESX_SX_EEEEENS4_23SM90_TMA_LOAD_MULTICASTENS4_14ComposedLayoutINS4_7SwizzleILi3ELi4ELi3EEENS4_18smem_ptr_flag_bitsILi8EEENSS_INS5_IJNSA_ILi8EEESG_EEENS5_IJSG_SC_EEEEEEEvNS4_8identityES10_S1A_vS1B_EENS_8epilogue10collective6detail29Sm90TmaWarpSpecializedAdapterINS1E_15DefaultEpilogueISI_SJ_SJ_NS1D_6thread17LinearCombinationISI_Li1EffLNS1I_9ScaleType4KindE0ELNS_15FloatRoundStyleE2ESI_EENS1_15EpilogueDefaultEEEEEvvEEEEvNT_6ParamsE --------------------------
	.section	.nv.constant0._ZN7cutlass13device_kernelINS_4gemm6kernel13GemmUniversalIN4cute5tupleIJiiiiEEENS1_10collective13CollectiveMmaINS1_37MainloopSm90TmaGmmaWarpSpecializedFP8ILi4ENS5_IJNS4_1CILi2EEESB_NSA_ILi1EEEEEENS1_35KernelTmaWarpSpecializedCooperativeEEENS5_IJNSA_ILi128EEESG_SG_EEENS_12float_e5m2_tENS5_IJlSC_lEEESI_SJ_NS4_8TiledMMAINS4_8MMA_AtomIJNS4_4SM904GMMA31MMA_64x128x32_F32E5M2E5M2_SS_TNILNSN_7ScaleInE1ELSP_1EEEEEENS4_6LayoutINS5_IJSB_SC_SC_EEENS5_IJSC_NSA_ILi0EEESU_EEEEENS5_IJNS4_10UnderscoreESX_SX_EEEEENS4_23SM90_TMA_LOAD_MULTICASTENS4_14ComposedLayoutINS4_7SwizzleILi3ELi4ELi3EEENS4_18smem_ptr_flag_bitsILi8EEENSS_INS5_IJNSA_ILi8EEESG_EEENS5_IJSG_SC_EEEEEEEvNS4_8identityES10_S1A_vS1B_EENS_8epilogue10collective6detail29Sm90TmaWarpSpecializedAdapterINS1E_15DefaultEpilogueISI_SJ_SJ_NS1D_6thread17LinearCombinationISI_Li1EffLNS1I_9ScaleType4KindE0ELNS_15FloatRoundStyleE2ESI_EENS1_15EpilogueDefaultEEEEEvvEEEEvNT_6ParamsE,"a",@progbits
	.sectionflags	@""
	.align	4
.nv.constant0._ZN7cutlass13device_kernelINS_4gemm6kernel13GemmUniversalIN4cute5tupleIJiiiiEEENS1_10collective13CollectiveMmaINS1_37MainloopSm90TmaGmmaWarpSpecializedFP8ILi4ENS5_IJNS4_1CILi2EEESB_NSA_ILi1EEEEEENS1_35KernelTmaWarpSpecializedCooperativeEEENS5_IJNSA_ILi128EEESG_SG_EEENS_12float_e5m2_tENS5_IJlSC_lEEESI_SJ_NS4_8TiledMMAINS4_8MMA_AtomIJNS4_4SM904GMMA31MMA_64x128x32_F32E5M2E5M2_SS_TNILNSN_7ScaleInE1ELSP_1EEEEEENS4_6LayoutINS5_IJSB_SC_SC_EEENS5_IJSC_NSA_ILi0EEESU_EEEEENS5_IJNS4_10UnderscoreESX_SX_EEEEENS4_23SM90_TMA_LOAD_MULTICASTENS4_14ComposedLayoutINS4_7SwizzleILi3ELi4ELi3EEENS4_18smem_ptr_flag_bitsILi8EEENSS_INS5_IJNSA_ILi8EEESG_EEENS5_IJSG_SC_EEEEEEEvNS4_8identityES10_S1A_vS1B_EENS_8epilogue10collective6detail29Sm90TmaWarpSpecializedAdapterINS1E_15DefaultEpilogueISI_SJ_SJ_NS1D_6thread17LinearCombinationISI_Li1EffLNS1I_9ScaleType4KindE0ELNS_15FloatRoundStyleE2ESI_EENS1_15EpilogueDefaultEEEEEvvEEEEvNT_6ParamsE:
	.zero		1664


//--------------------- SYMBOLS --------------------------

	.type		.nv.reservedSmem.offset0,@object
	.size		.nv.reservedSmem.offset0,0x4
